//
// Generated by NVIDIA NVVM Compiler
//
// Compiler Build ID: CL-36424714
// Cuda compilation tools, release 13.0, V13.0.88
// Based on NVVM 20.0.0
//

.version 9.0
.target sm_100
.address_size 64

	// .globl	_Z5solvePi
// _ZZ5solvePiE6rowHas has been demoted
// _ZZ5solvePiE6colHas has been demoted
// _ZZ5solvePiE6boxHas has been demoted
// _ZZ5solvePiE7changed has been demoted
// _ZZ5solvePiE8rowCount has been demoted
// _ZZ5solvePiE8colCount has been demoted
// _ZZ5solvePiE8boxCount has been demoted

.visible .entry _Z5solvePi(
	.param .u64 .ptr .align 1 _Z5solvePi_param_0
)
{
	.reg .pred 	%p<72>;
	.reg .b16 	%rs<195>;
	.reg .b32 	%r<271>;
	.reg .b64 	%rd<5>;
	// demoted variable
	.shared .align 1 .b8 _ZZ5solvePiE6rowHas[625];
	// demoted variable
	.shared .align 1 .b8 _ZZ5solvePiE6colHas[625];
	// demoted variable
	.shared .align 1 .b8 _ZZ5solvePiE6boxHas[625];
	// demoted variable
	.shared .align 1 .u8 _ZZ5solvePiE7changed;
	// demoted variable
	.shared .align 1 .b8 _ZZ5solvePiE8rowCount[625];
	// demoted variable
	.shared .align 1 .b8 _ZZ5solvePiE8colCount[625];
	// demoted variable
	.shared .align 1 .b8 _ZZ5solvePiE8boxCount[625];
	ld.param.u64 	%rd2, [_Z5solvePi_param_0];
	cvta.to.global.u64 	%rd3, %rd2;
	mov.u32 	%r1, %tid.x;
	mov.u32 	%r94, %tid.y;
	cvt.s32.s8 	%r2, %r1;
	cvt.u16.u32 	%rs37, %r1;
	cvt.s8.s32 	%rs38, %r1;
	mul.lo.s16 	%rs39, %rs38, 103;
	shr.u16 	%rs40, %rs39, 15;
	shr.s16 	%rs41, %rs39, 9;
	add.s16 	%rs42, %rs41, %rs40;
	cvt.s32.s16 	%r95, %rs42;
	cvt.s32.s8 	%r3, %r94;
	cvt.u16.u32 	%rs43, %r94;
	cvt.s8.s32 	%rs44, %r94;
	mul.lo.s16 	%rs45, %rs44, 103;
	shr.u16 	%rs46, %rs45, 15;
	shr.s16 	%rs47, %rs45, 9;
	add.s16 	%rs48, %rs47, %rs46;
	mul.lo.s16 	%rs49, %rs48, 5;
	sub.s16 	%rs50, %rs43, %rs49;
	cvt.u32.u16 	%r96, %rs50;
	cvt.s32.s8 	%r97, %r96;
	sub.s32 	%r98, %r3, %r97;
	add.s32 	%r4, %r98, %r95;
	mad.lo.s32 	%r5, %r3, 25, %r2;
	mul.wide.s32 	%rd4, %r5, 4;
	add.s64 	%rd1, %rd3, %rd4;
	ld.global.u8 	%r6, [%rd1];
	cvt.u16.u32 	%rs193, %r6;
	mul.lo.s16 	%rs51, %rs42, 5;
	sub.s16 	%rs52, %rs37, %rs51;
	mul.lo.s16 	%rs53, %rs52, 5;
	cvt.u32.u16 	%r99, %rs53;
	cvt.s32.s8 	%r100, %r99;
	add.s32 	%r7, %r3, %r100;
	cvt.u16.u32 	%rs54, %r4;
	mul.hi.s16 	%rs55, %rs54, 26215;
	shr.u16 	%rs56, %rs55, 15;
	shr.s16 	%rs57, %rs55, 1;
	add.s16 	%rs58, %rs57, %rs56;
	mul.lo.s16 	%rs59, %rs58, 5;
	sub.s16 	%rs60, %rs54, %rs59;
	cvt.s32.s16 	%r8, %rs60;
	add.s32 	%r9, %r7, %r8;
	setp.ne.s32 	%p2, %r5, 0;
	@%p2 bra 	$L__BB0_2;
	mov.b16 	%rs61, 1;
	st.shared.u8 	[_ZZ5solvePiE7changed], %rs61;
$L__BB0_2:
	mul.lo.s32 	%r101, %r3, 25;
	mov.u32 	%r102, _ZZ5solvePiE6rowHas;
	add.s32 	%r103, %r102, %r101;
	add.s32 	%r104, %r103, %r2;
	mov.b16 	%rs62, 0;
	st.shared.u8 	[%r104], %rs62;
	mov.u32 	%r105, _ZZ5solvePiE6colHas;
	add.s32 	%r10, %r105, %r101;
	add.s32 	%r106, %r10, %r2;
	st.shared.u8 	[%r106], %rs62;
	mov.u32 	%r107, _ZZ5solvePiE6boxHas;
	add.s32 	%r108, %r107, %r101;
	add.s32 	%r109, %r108, %r2;
	st.shared.u8 	[%r109], %rs62;
	mov.u32 	%r110, _ZZ5solvePiE8rowCount;
	add.s32 	%r111, %r110, %r101;
	add.s32 	%r112, %r111, %r2;
	st.shared.u8 	[%r112], %rs62;
	mov.u32 	%r113, _ZZ5solvePiE8colCount;
	add.s32 	%r11, %r113, %r101;
	add.s32 	%r114, %r11, %r2;
	st.shared.u8 	[%r114], %rs62;
	mov.u32 	%r115, _ZZ5solvePiE8boxCount;
	add.s32 	%r116, %r115, %r101;
	add.s32 	%r117, %r116, %r2;
	st.shared.u8 	[%r117], %rs62;
	bar.sync 	0;
	setp.eq.s32 	%p3, %r6, 0;
	mad.lo.s32 	%r12, %r2, 25, %r102;
	mad.lo.s32 	%r13, %r4, 25, %r107;
	@%p3 bra 	$L__BB0_4;
	cvt.s32.s8 	%r118, %r6;
	add.s32 	%r119, %r12, %r118;
	mov.b16 	%rs63, 1;
	st.shared.u8 	[%r119+-1], %rs63;
	add.s32 	%r120, %r10, %r118;
	st.shared.u8 	[%r120+-1], %rs63;
	add.s32 	%r121, %r13, %r118;
	st.shared.u8 	[%r121+-1], %rs63;
$L__BB0_4:
	bar.sync 	0;
	mad.lo.s32 	%r14, %r2, 25, %r110;
	mad.lo.s32 	%r15, %r4, 25, %r115;
	not.b32 	%r127, %r8;
	add.s32 	%r128, %r9, %r127;
	sub.s32 	%r129, %r128, %r7;
	add.s32 	%r16, %r129, 25;
	setp.lt.u32 	%p4, %r16, 3;
	mov.b16 	%rs186, 0;
	mov.b32 	%r262, 0;
	mov.b32 	%r247, 1;
	mov.u32 	%r249, %r9;
	@%p4 bra 	$L__BB0_27;
	mov.b16 	%rs186, 0;
	mov.b32 	%r262, 0;
	mov.b32 	%r247, 1;
	mov.u32 	%r238, %r9;
	mov.u32 	%r241, %r262;
$L__BB0_6:
	setp.ne.s32 	%p5, %r6, 0;
	mul.hi.s32 	%r132, %r238, 1374389535;
	shr.u32 	%r133, %r132, 31;
	shr.s32 	%r134, %r132, 3;
	add.s32 	%r135, %r134, %r133;
	mul.lo.s32 	%r136, %r135, 25;
	sub.s32 	%r21, %r238, %r136;
	@%p5 bra 	$L__BB0_11;
	add.s32 	%r137, %r12, %r21;
	ld.shared.u8 	%rs66, [%r137];
	setp.ne.s16 	%p6, %rs66, 0;
	@%p6 bra 	$L__BB0_11;
	add.s32 	%r138, %r13, %r21;
	ld.shared.u8 	%rs67, [%r138];
	setp.ne.s16 	%p7, %rs67, 0;
	@%p7 bra 	$L__BB0_11;
	add.s32 	%r139, %r10, %r21;
	ld.shared.u8 	%rs68, [%r139];
	setp.ne.s16 	%p8, %rs68, 0;
	@%p8 bra 	$L__BB0_11;
	or.b32  	%r262, %r247, %r262;
	add.s16 	%rs186, %rs186, 1;
	add.s32 	%r140, %r14, %r21;
	ld.shared.u8 	%rs69, [%r140];
	add.s16 	%rs70, %rs69, 1;
	st.shared.u8 	[%r140], %rs70;
	add.s32 	%r141, %r11, %r21;
	ld.shared.u8 	%rs71, [%r141];
	add.s16 	%rs72, %rs71, 1;
	st.shared.u8 	[%r141], %rs72;
	add.s32 	%r142, %r15, %r21;
	ld.shared.u8 	%rs73, [%r142];
	add.s16 	%rs74, %rs73, 1;
	st.shared.u8 	[%r142], %rs74;
$L__BB0_11:
	setp.ne.s32 	%p9, %r6, 0;
	bar.sync 	0;
	add.s32 	%r24, %r238, 1;
	mul.hi.s32 	%r143, %r24, 1374389535;
	shr.u32 	%r144, %r143, 31;
	shr.s32 	%r145, %r143, 3;
	add.s32 	%r146, %r145, %r144;
	mul.lo.s32 	%r147, %r146, 25;
	sub.s32 	%r25, %r24, %r147;
	@%p9 bra 	$L__BB0_16;
	add.s32 	%r148, %r12, %r25;
	ld.shared.u8 	%rs75, [%r148];
	setp.ne.s16 	%p10, %rs75, 0;
	@%p10 bra 	$L__BB0_16;
	add.s32 	%r149, %r13, %r25;
	ld.shared.u8 	%rs76, [%r149];
	setp.ne.s16 	%p11, %rs76, 0;
	@%p11 bra 	$L__BB0_16;
	add.s32 	%r150, %r10, %r25;
	ld.shared.u8 	%rs77, [%r150];
	setp.ne.s16 	%p12, %rs77, 0;
	@%p12 bra 	$L__BB0_16;
	shl.b32 	%r151, %r247, 1;
	or.b32  	%r262, %r151, %r262;
	add.s16 	%rs186, %rs186, 1;
	add.s32 	%r152, %r14, %r25;
	ld.shared.u8 	%rs78, [%r152];
	add.s16 	%rs79, %rs78, 1;
	st.shared.u8 	[%r152], %rs79;
	add.s32 	%r153, %r11, %r25;
	ld.shared.u8 	%rs80, [%r153];
	add.s16 	%rs81, %rs80, 1;
	st.shared.u8 	[%r153], %rs81;
	add.s32 	%r154, %r15, %r25;
	ld.shared.u8 	%rs82, [%r154];
	add.s16 	%rs83, %rs82, 1;
	st.shared.u8 	[%r154], %rs83;
$L__BB0_16:
	setp.ne.s32 	%p13, %r6, 0;
	bar.sync 	0;
	add.s32 	%r28, %r24, 1;
	mul.hi.s32 	%r155, %r28, 1374389535;
	shr.u32 	%r156, %r155, 31;
	shr.s32 	%r157, %r155, 3;
	add.s32 	%r158, %r157, %r156;
	mul.lo.s32 	%r159, %r158, 25;
	sub.s32 	%r29, %r28, %r159;
	@%p13 bra 	$L__BB0_21;
	add.s32 	%r160, %r12, %r29;
	ld.shared.u8 	%rs84, [%r160];
	setp.ne.s16 	%p14, %rs84, 0;
	@%p14 bra 	$L__BB0_21;
	add.s32 	%r161, %r13, %r29;
	ld.shared.u8 	%rs85, [%r161];
	setp.ne.s16 	%p15, %rs85, 0;
	@%p15 bra 	$L__BB0_21;
	add.s32 	%r162, %r10, %r29;
	ld.shared.u8 	%rs86, [%r162];
	setp.ne.s16 	%p16, %rs86, 0;
	@%p16 bra 	$L__BB0_21;
	shl.b32 	%r163, %r247, 2;
	or.b32  	%r262, %r163, %r262;
	add.s16 	%rs186, %rs186, 1;
	add.s32 	%r164, %r14, %r29;
	ld.shared.u8 	%rs87, [%r164];
	add.s16 	%rs88, %rs87, 1;
	st.shared.u8 	[%r164], %rs88;
	add.s32 	%r165, %r11, %r29;
	ld.shared.u8 	%rs89, [%r165];
	add.s16 	%rs90, %rs89, 1;
	st.shared.u8 	[%r165], %rs90;
	add.s32 	%r166, %r15, %r29;
	ld.shared.u8 	%rs91, [%r166];
	add.s16 	%rs92, %rs91, 1;
	st.shared.u8 	[%r166], %rs92;
$L__BB0_21:
	setp.ne.s32 	%p17, %r6, 0;
	bar.sync 	0;
	add.s32 	%r32, %r28, 1;
	mul.hi.s32 	%r167, %r32, 1374389535;
	shr.u32 	%r168, %r167, 31;
	shr.s32 	%r169, %r167, 3;
	add.s32 	%r170, %r169, %r168;
	mul.lo.s32 	%r171, %r170, 25;
	sub.s32 	%r33, %r32, %r171;
	@%p17 bra 	$L__BB0_26;
	add.s32 	%r172, %r12, %r33;
	ld.shared.u8 	%rs93, [%r172];
	setp.ne.s16 	%p18, %rs93, 0;
	@%p18 bra 	$L__BB0_26;
	add.s32 	%r173, %r13, %r33;
	ld.shared.u8 	%rs94, [%r173];
	setp.ne.s16 	%p19, %rs94, 0;
	@%p19 bra 	$L__BB0_26;
	add.s32 	%r174, %r10, %r33;
	ld.shared.u8 	%rs95, [%r174];
	setp.ne.s16 	%p20, %rs95, 0;
	@%p20 bra 	$L__BB0_26;
	shl.b32 	%r175, %r247, 3;
	or.b32  	%r262, %r175, %r262;
	add.s16 	%rs186, %rs186, 1;
	add.s32 	%r176, %r14, %r33;
	ld.shared.u8 	%rs96, [%r176];
	add.s16 	%rs97, %rs96, 1;
	st.shared.u8 	[%r176], %rs97;
	add.s32 	%r177, %r11, %r33;
	ld.shared.u8 	%rs98, [%r177];
	add.s16 	%rs99, %rs98, 1;
	st.shared.u8 	[%r177], %rs99;
	add.s32 	%r178, %r15, %r33;
	ld.shared.u8 	%rs100, [%r178];
	add.s16 	%rs101, %rs100, 1;
	st.shared.u8 	[%r178], %rs101;
$L__BB0_26:
	bar.sync 	0;
	shl.b32 	%r247, %r247, 4;
	add.s32 	%r249, %r238, 4;
	add.s32 	%r241, %r241, 4;
	setp.ne.s32 	%p21, %r241, 24;
	add.s32 	%r238, %r32, 1;
	@%p21 bra 	$L__BB0_6;
$L__BB0_27:
	mov.b32 	%r252, 0;
$L__BB0_28:
	.pragma "nounroll";
	mov.u32 	%r46, %r252;
	setp.ne.s32 	%p22, %r6, 0;
	mul.hi.s32 	%r180, %r249, 1374389535;
	shr.u32 	%r181, %r180, 31;
	shr.s32 	%r182, %r180, 3;
	add.s32 	%r183, %r182, %r181;
	mul.lo.s32 	%r184, %r183, 25;
	sub.s32 	%r47, %r249, %r184;
	@%p22 bra 	$L__BB0_33;
	add.s32 	%r185, %r12, %r47;
	ld.shared.u8 	%rs102, [%r185];
	setp.ne.s16 	%p23, %rs102, 0;
	@%p23 bra 	$L__BB0_33;
	add.s32 	%r186, %r13, %r47;
	ld.shared.u8 	%rs103, [%r186];
	setp.ne.s16 	%p24, %rs103, 0;
	@%p24 bra 	$L__BB0_33;
	add.s32 	%r187, %r10, %r47;
	ld.shared.u8 	%rs104, [%r187];
	setp.ne.s16 	%p25, %rs104, 0;
	@%p25 bra 	$L__BB0_33;
	or.b32  	%r262, %r247, %r262;
	add.s16 	%rs186, %rs186, 1;
	add.s32 	%r188, %r14, %r47;
	ld.shared.u8 	%rs105, [%r188];
	add.s16 	%rs106, %rs105, 1;
	st.shared.u8 	[%r188], %rs106;
	add.s32 	%r189, %r11, %r47;
	ld.shared.u8 	%rs107, [%r189];
	add.s16 	%rs108, %rs107, 1;
	st.shared.u8 	[%r189], %rs108;
	add.s32 	%r190, %r15, %r47;
	ld.shared.u8 	%rs109, [%r190];
	add.s16 	%rs110, %rs109, 1;
	st.shared.u8 	[%r190], %rs110;
$L__BB0_33:
	bar.sync 	0;
	shl.b32 	%r247, %r247, 1;
	add.s32 	%r249, %r249, 1;
	add.s32 	%r252, %r46, 1;
	setp.ne.s32 	%p26, %r46, 0;
	@%p26 bra 	$L__BB0_28;
	setp.ne.s32 	%p27, %r6, 0;
	and.b16  	%rs111, %rs186, 255;
	setp.ne.s16 	%p28, %rs111, 0;
	or.pred  	%p29, %p27, %p28;
	@%p29 bra 	$L__BB0_36;
	mov.b16 	%rs112, 0;
	st.shared.u8 	[_ZZ5solvePiE7changed], %rs112;
$L__BB0_36:
	bar.sync 	0;
	ld.shared.u8 	%rs113, [_ZZ5solvePiE7changed];
	setp.eq.s16 	%p30, %rs113, 0;
	@%p30 bra 	$L__BB0_75;
$L__BB0_37:
	setp.ne.s32 	%p31, %r5, 0;
	bar.sync 	0;
	@%p31 bra 	$L__BB0_39;
	mov.b16 	%rs114, 0;
	st.shared.u8 	[_ZZ5solvePiE7changed], %rs114;
$L__BB0_39:
	setp.eq.s32 	%p32, %r16, 0;
	mov.b16 	%rs187, 1;
	mov.b32 	%r261, 0;
	mov.b32 	%r265, 1;
	mov.u32 	%r264, %r9;
	@%p32 bra 	$L__BB0_62;
	mov.b16 	%rs187, 1;
	mov.b32 	%r261, 0;
	mov.b32 	%r265, 1;
	mov.u32 	%r255, %r9;
	mov.u32 	%r259, %r261;
$L__BB0_41:
	mul.hi.s32 	%r195, %r255, 1374389535;
	shr.u32 	%r196, %r195, 31;
	shr.s32 	%r197, %r195, 3;
	add.s32 	%r198, %r197, %r196;
	mul.lo.s32 	%r199, %r198, 25;
	sub.s32 	%r59, %r255, %r199;
	and.b32  	%r200, %r265, %r262;
	setp.eq.s32 	%p33, %r200, 0;
	add.s32 	%r60, %r14, %r59;
	add.s32 	%r61, %r11, %r59;
	add.s32 	%r62, %r15, %r59;
	@%p33 bra 	$L__BB0_47;
	add.s32 	%r201, %r12, %r59;
	ld.shared.u8 	%rs117, [%r201];
	setp.ne.s16 	%p34, %rs117, 0;
	@%p34 bra 	$L__BB0_45;
	add.s32 	%r202, %r13, %r59;
	ld.shared.u8 	%rs118, [%r202];
	setp.ne.s16 	%p35, %rs118, 0;
	@%p35 bra 	$L__BB0_45;
	add.s32 	%r203, %r10, %r59;
	ld.shared.u8 	%rs119, [%r203];
	setp.eq.s16 	%p36, %rs119, 0;
	@%p36 bra 	$L__BB0_46;
$L__BB0_45:
	xor.b32  	%r262, %r265, %r262;
	add.s16 	%rs186, %rs186, -1;
	ld.shared.u8 	%rs120, [%r60];
	add.s16 	%rs121, %rs120, -1;
	st.shared.u8 	[%r60], %rs121;
	ld.shared.u8 	%rs122, [%r61];
	add.s16 	%rs123, %rs122, -1;
	st.shared.u8 	[%r61], %rs123;
	ld.shared.u8 	%rs124, [%r62];
	add.s16 	%rs125, %rs124, -1;
	st.shared.u8 	[%r62], %rs125;
	bra.uni 	$L__BB0_47;
$L__BB0_46:
	and.b16  	%rs126, %rs187, 255;
	setp.eq.s16 	%p37, %rs126, 0;
	selp.b32 	%r261, %r261, %r59, %p37;
$L__BB0_47:
	bar.sync 	0;
	and.b32  	%r204, %r262, %r265;
	setp.eq.s32 	%p38, %r204, 0;
	mov.u16 	%rs185, %rs187;
	@%p38 bra 	$L__BB0_51;
	ld.shared.u8 	%rs128, [%r60];
	setp.eq.s16 	%p39, %rs128, 1;
	mov.b16 	%rs185, 0;
	@%p39 bra 	$L__BB0_51;
	ld.shared.u8 	%rs130, [%r62];
	setp.eq.s16 	%p40, %rs130, 1;
	@%p40 bra 	$L__BB0_51;
	ld.shared.u8 	%rs131, [%r61];
	setp.eq.s16 	%p41, %rs131, 1;
	selp.b16 	%rs185, 0, %rs187, %p41;
$L__BB0_51:
	shl.b32 	%r67, %r265, 1;
	add.s32 	%r68, %r255, 1;
	mul.hi.s32 	%r205, %r68, 1374389535;
	shr.u32 	%r206, %r205, 31;
	shr.s32 	%r207, %r205, 3;
	add.s32 	%r208, %r207, %r206;
	mul.lo.s32 	%r209, %r208, 25;
	sub.s32 	%r69, %r68, %r209;
	and.b32  	%r210, %r67, %r262;
	setp.eq.s32 	%p42, %r210, 0;
	add.s32 	%r70, %r14, %r69;
	add.s32 	%r71, %r11, %r69;
	add.s32 	%r72, %r15, %r69;
	@%p42 bra 	$L__BB0_57;
	add.s32 	%r211, %r12, %r69;
	ld.shared.u8 	%rs132, [%r211];
	setp.ne.s16 	%p43, %rs132, 0;
	@%p43 bra 	$L__BB0_55;
	add.s32 	%r212, %r13, %r69;
	ld.shared.u8 	%rs133, [%r212];
	setp.ne.s16 	%p44, %rs133, 0;
	@%p44 bra 	$L__BB0_55;
	add.s32 	%r213, %r10, %r69;
	ld.shared.u8 	%rs134, [%r213];
	setp.eq.s16 	%p45, %rs134, 0;
	@%p45 bra 	$L__BB0_56;
$L__BB0_55:
	xor.b32  	%r262, %r67, %r262;
	add.s16 	%rs186, %rs186, -1;
	ld.shared.u8 	%rs135, [%r70];
	add.s16 	%rs136, %rs135, -1;
	st.shared.u8 	[%r70], %rs136;
	ld.shared.u8 	%rs137, [%r71];
	add.s16 	%rs138, %rs137, -1;
	st.shared.u8 	[%r71], %rs138;
	ld.shared.u8 	%rs139, [%r72];
	add.s16 	%rs140, %rs139, -1;
	st.shared.u8 	[%r72], %rs140;
	bra.uni 	$L__BB0_57;
$L__BB0_56:
	and.b16  	%rs141, %rs185, 255;
	setp.eq.s16 	%p46, %rs141, 0;
	selp.b32 	%r261, %r261, %r69, %p46;
$L__BB0_57:
	bar.sync 	0;
	and.b32  	%r214, %r262, %r67;
	setp.eq.s32 	%p47, %r214, 0;
	mov.u16 	%rs187, %rs185;
	@%p47 bra 	$L__BB0_61;
	ld.shared.u8 	%rs143, [%r70];
	setp.eq.s16 	%p48, %rs143, 1;
	mov.b16 	%rs187, 0;
	@%p48 bra 	$L__BB0_61;
	ld.shared.u8 	%rs145, [%r72];
	setp.eq.s16 	%p49, %rs145, 1;
	@%p49 bra 	$L__BB0_61;
	ld.shared.u8 	%rs146, [%r71];
	setp.eq.s16 	%p50, %rs146, 1;
	selp.b16 	%rs187, 0, %rs185, %p50;
$L__BB0_61:
	shl.b32 	%r265, %r265, 2;
	add.s32 	%r264, %r255, 2;
	add.s32 	%r259, %r259, 2;
	setp.ne.s32 	%p51, %r259, 24;
	add.s32 	%r255, %r68, 1;
	@%p51 bra 	$L__BB0_41;
$L__BB0_62:
	mul.hi.s32 	%r215, %r264, 1374389535;
	shr.u32 	%r216, %r215, 31;
	shr.s32 	%r217, %r215, 3;
	add.s32 	%r218, %r217, %r216;
	mul.lo.s32 	%r219, %r218, 25;
	sub.s32 	%r85, %r264, %r219;
	and.b32  	%r220, %r265, %r262;
	setp.eq.s32 	%p52, %r220, 0;
	add.s32 	%r86, %r14, %r85;
	add.s32 	%r87, %r11, %r85;
	add.s32 	%r88, %r15, %r85;
	@%p52 bra 	$L__BB0_68;
	add.s32 	%r221, %r12, %r85;
	ld.shared.u8 	%rs147, [%r221];
	setp.ne.s16 	%p53, %rs147, 0;
	@%p53 bra 	$L__BB0_66;
	add.s32 	%r222, %r13, %r85;
	ld.shared.u8 	%rs148, [%r222];
	setp.ne.s16 	%p54, %rs148, 0;
	@%p54 bra 	$L__BB0_66;
	add.s32 	%r223, %r10, %r85;
	ld.shared.u8 	%rs149, [%r223];
	setp.eq.s16 	%p55, %rs149, 0;
	@%p55 bra 	$L__BB0_67;
$L__BB0_66:
	xor.b32  	%r262, %r265, %r262;
	add.s16 	%rs186, %rs186, -1;
	ld.shared.u8 	%rs150, [%r86];
	add.s16 	%rs151, %rs150, -1;
	st.shared.u8 	[%r86], %rs151;
	ld.shared.u8 	%rs152, [%r87];
	add.s16 	%rs153, %rs152, -1;
	st.shared.u8 	[%r87], %rs153;
	ld.shared.u8 	%rs154, [%r88];
	add.s16 	%rs155, %rs154, -1;
	st.shared.u8 	[%r88], %rs155;
	bra.uni 	$L__BB0_68;
$L__BB0_67:
	and.b16  	%rs156, %rs187, 255;
	setp.eq.s16 	%p56, %rs156, 0;
	selp.b32 	%r261, %r261, %r85, %p56;
$L__BB0_68:
	bar.sync 	0;
	and.b32  	%r224, %r262, %r265;
	setp.eq.s32 	%p57, %r224, 0;
	mov.u16 	%rs191, %rs187;
	@%p57 bra 	$L__BB0_72;
	ld.shared.u8 	%rs158, [%r86];
	setp.eq.s16 	%p58, %rs158, 1;
	mov.b16 	%rs191, 0;
	@%p58 bra 	$L__BB0_72;
	ld.shared.u8 	%rs160, [%r88];
	setp.eq.s16 	%p59, %rs160, 1;
	@%p59 bra 	$L__BB0_72;
	ld.shared.u8 	%rs161, [%r87];
	setp.eq.s16 	%p60, %rs161, 1;
	selp.b16 	%rs191, 0, %rs187, %p60;
$L__BB0_72:
	and.b16  	%rs162, %rs186, 255;
	setp.ne.s16 	%p61, %rs162, 1;
	and.b16  	%rs163, %rs191, 255;
	setp.ne.s16 	%p62, %rs163, 0;
	and.pred  	%p63, %p61, %p62;
	@%p63 bra 	$L__BB0_74;
	cvt.u16.u32 	%rs165, %r261;
	add.s16 	%rs193, %rs165, 1;
	add.s32 	%r226, %r12, %r261;
	mov.b16 	%rs166, 1;
	st.shared.u8 	[%r226], %rs166;
	add.s32 	%r227, %r10, %r261;
	st.shared.u8 	[%r227], %rs166;
	add.s32 	%r228, %r13, %r261;
	st.shared.u8 	[%r228], %rs166;
	st.shared.u8 	[_ZZ5solvePiE7changed], %rs166;
	mov.b32 	%r262, 0;
	mov.b16 	%rs186, 0;
$L__BB0_74:
	bar.sync 	0;
	ld.shared.u8 	%rs167, [_ZZ5solvePiE7changed];
	setp.ne.s16 	%p64, %rs167, 0;
	@%p64 bra 	$L__BB0_37;
$L__BB0_75:
	add.s32 	%r229, %r12, %r3;
	ld.shared.u8 	%rs168, [%r229];
	setp.eq.s16 	%p65, %rs168, 0;
	@%p65 bra 	$L__BB0_78;
	mad.lo.s32 	%r231, %r2, 25, %r105;
	add.s32 	%r232, %r231, %r3;
	ld.shared.u8 	%rs169, [%r232];
	setp.eq.s16 	%p66, %rs169, 0;
	@%p66 bra 	$L__BB0_78;
	add.s32 	%r233, %r13, %r3;
	ld.shared.u8 	%rs170, [%r233];
	setp.ne.s16 	%p68, %rs170, 0;
	mov.pred 	%p71, 0;
	@%p68 bra 	$L__BB0_79;
$L__BB0_78:
	mov.b16 	%rs171, 1;
	st.shared.u8 	[_ZZ5solvePiE7changed], %rs171;
	mov.pred 	%p71, -1;
$L__BB0_79:
	setp.eq.s32 	%p70, %r5, 0;
	cvt.u32.u16 	%r234, %rs193;
	cvt.s32.s8 	%r235, %r234;
	selp.b32 	%r236, 0, %r235, %p71;
	selp.b32 	%r237, %r236, %r235, %p70;
	st.global.u32 	[%rd1], %r237;
	ret;

}


// ===== COMPILED SASS (sm_100) =====

	.target	sm_100

	.elftype	@"ET_EXEC"


//--------------------- .note.nv.tkinfo           --------------------------
	.section	.note.nv.tkinfo,"",@"SHT_NOTE"
	.sectionflags	@"SHF_NOTE_NV_TKINFO"
	.tkinfo
        /*0018*/ 	.word	0x00000002
        /*0030*/ 	.string	""
        /*0030*/ 	.string	"ptxas"
        /*0030*/ 	.string	"Cuda compilation tools, release 13.0, V13.0.88"
        /*0030*/ 	.string	"Build cuda_13.0.r13.0/compiler.36424714_0"
        /*0030*/ 	.string	"-arch sm_100 -m 64 "



//--------------------- .note.nv.cuinfo           --------------------------
	.section	.note.nv.cuinfo,"",@"SHT_NOTE"
	.sectionflags	@"SHF_NOTE_NV_CUINFO"
        /*0018*/ 	.short	0x0002
        /*001a*/ 	.short	0x0064
        /*001c*/ 	.short	0x0082
	.zero		2


//--------------------- .nv.info                  --------------------------
	.section	.nv.info,"",@"SHT_CUDA_INFO"
	.align	4


	//----- nvinfo : EIATTR_REGCOUNT
	.align		4
        /*0000*/ 	.byte	0x04, 0x2f
        /*0002*/ 	.short	(.L_1 - .L_0)
	.align		4
.L_0:
        /*0004*/ 	.word	index@(_Z5solvePi)
        /*0008*/ 	.word	0x00000020


	//----- nvinfo : EIATTR_FRAME_SIZE
	.align		4
.L_1:
        /*000c*/ 	.byte	0x04, 0x11
        /*000e*/ 	.short	(.L_3 - .L_2)
	.align		4
.L_2:
        /*0010*/ 	.word	index@(_Z5solvePi)
        /*0014*/ 	.word	0x00000000


	//----- nvinfo : EIATTR_MIN_STACK_SIZE
	.align		4
.L_3:
        /*0018*/ 	.byte	0x04, 0x12
        /*001a*/ 	.short	(.L_5 - .L_4)
	.align		4
.L_4:
        /*001c*/ 	.word	index@(_Z5solvePi)
        /*0020*/ 	.word	0x00000000
.L_5:


//--------------------- .nv.compat                --------------------------
	.section	.nv.compat,"",@"SHT_CUDA_COMPAT_INFO"
	.align	4
        /*0000*/ 	.byte	0x02, 0x09, 0x00, 0x00, 0x02, 0x02, 0x01, 0x00, 0x02, 0x05, 0x05, 0x00, 0x03, 0x07, 0x01, 0x01
        /*0010*/ 	.byte	0x02, 0x03, 0x00, 0x00, 0x02, 0x06, 0x01, 0x00, 0x04, 0x0b, 0x08, 0x00, 0x09, 0x00, 0x00, 0x00
        /*0020*/ 	.byte	0x00, 0x00, 0x00, 0x00


//--------------------- .nv.info._Z5solvePi       --------------------------
	.section	.nv.info._Z5solvePi,"",@"SHT_CUDA_INFO"
	.sectionflags	@""
	.align	4


	//----- nvinfo : EIATTR_CUDA_API_VERSION
	.align		4
        /*0000*/ 	.byte	0x04, 0x37
        /*0002*/ 	.short	(.L_7 - .L_6)
.L_6:
        /*0004*/ 	.word	0x00000082


	//----- nvinfo : EIATTR_KPARAM_INFO
	.align		4
.L_7:
        /*0008*/ 	.byte	0x04, 0x17
        /*000a*/ 	.short	(.L_9 - .L_8)
.L_8:
        /*000c*/ 	.word	0x00000000
        /*0010*/ 	.short	0x0000
        /*0012*/ 	.short	0x0000
        /*0014*/ 	.byte	0x00, 0xf5, 0x21, 0x00


	//----- nvinfo : EIATTR_SPARSE_MMA_MASK
	.align		4
.L_9:
        /*0018*/ 	.byte	0x03, 0x50
        /*001a*/ 	.short	0x0000


	//----- nvinfo : EIATTR_MAXREG_COUNT
	.align		4
        /*001c*/ 	.byte	0x03, 0x1b
        /*001e*/ 	.short	0x00ff


	//----- nvinfo : EIATTR_NUM_BARRIERS
	.align		4
        /*0020*/ 	.byte	0x02, 0x4c
        /*0022*/ 	.byte	0x01
	.zero		1


	//----- nvinfo : EIATTR_MERCURY_ISA_VERSION
	.align		4
        /*0024*/ 	.byte	0x03, 0x5f
        /*0026*/ 	.short	0x0101


	//----- nvinfo : EIATTR_VRC_CTA_INIT_COUNT
	.align		4
        /*0028*/ 	.byte	0x02, 0x4a
	.zero		1
	.zero		1


	//----- nvinfo : EIATTR_EXIT_INSTR_OFFSETS
	.align		4
        /*002c*/ 	.byte	0x04, 0x1c
        /*002e*/ 	.short	(.L_11 - .L_10)


	//   ....[0]....
.L_10:
        /*0030*/ 	.word	0x00002300


	//----- nvinfo : EIATTR_CRS_STACK_SIZE
	.align		4
.L_11:
        /*0034*/ 	.byte	0x04, 0x1e
        /*0036*/ 	.short	(.L_13 - .L_12)
.L_12:
        /*0038*/ 	.word	0x00000000


	//----- nvinfo : EIATTR_CBANK_PARAM_SIZE
	.align		4
.L_13:
        /*003c*/ 	.byte	0x03, 0x19
        /*003e*/ 	.short	0x0008


	//----- nvinfo : EIATTR_PARAM_CBANK
	.align		4
        /*0040*/ 	.byte	0x04, 0x0a
        /*0042*/ 	.short	(.L_15 - .L_14)
	.align		4
.L_14:
        /*0044*/ 	.word	index@(.nv.constant0._Z5solvePi)
        /*0048*/ 	.short	0x0380
        /*004a*/ 	.short	0x0008


	//----- nvinfo : EIATTR_SW_WAR
	.align		4
.L_15:
        /*004c*/ 	.byte	0x04, 0x36
        /*004e*/ 	.short	(.L_17 - .L_16)
.L_16:
        /*0050*/ 	.word	0x00000008
.L_17:


//--------------------- .nv.callgraph             --------------------------
	.section	.nv.callgraph,"",@"SHT_CUDA_CALLGRAPH"
	.align	4
	.sectionentsize	8
	.align		4
        /*0000*/ 	.word	0x00000000
	.align		4
        /*0004*/ 	.word	0xffffffff
	.align		4
        /*0008*/ 	.word	0x00000000
	.align		4
        /*000c*/ 	.word	0xfffffffe
	.align		4
        /*0010*/ 	.word	0x00000000
	.align		4
        /*0014*/ 	.word	0xfffffffd
	.align		4
        /*0018*/ 	.word	0x00000000
	.align		4
        /*001c*/ 	.word	0xfffffffc


//--------------------- .text._Z5solvePi          --------------------------
	.section	.text._Z5solvePi,"ax",@progbits
	.align	128
        .global         _Z5solvePi
        .type           _Z5solvePi,@function
        .size           _Z5solvePi,(.L_x_39 - _Z5solvePi)
        .other          _Z5solvePi,@"STO_CUDA_ENTRY STV_DEFAULT"
_Z5solvePi:
.text._Z5solvePi:
[----:B------:R-:W-:Y:S01]  /*0000*/  LDC R1, c[0x0][0x37c] ;  /* 0x0000df00ff017b82 */ /* 0x000fe20000000800 */
[----:B------:R-:W0:Y:S07]  /*0010*/  S2R R11, SR_TID.Y ;  /* 0x00000000000b7919 */ /* 0x000e2e0000002200 */
[----:B------:R-:W1:Y:S01]  /*0020*/  LDC.64 R2, c[0x0][0x380] ;  /* 0x0000e000ff027b82 */ /* 0x000e620000000a00 */
[----:B------:R-:W2:Y:S01]  /*0030*/  LDCU.64 UR6, c[0x0][0x358] ;  /* 0x00006b00ff0677ac */ /* 0x000ea20008000a00 */
[----:B------:R-:W3:Y:S01]  /*0040*/  S2R R8, SR_TID.X ;  /* 0x0000000000087919 */ /* 0x000ee20000002100 */
[----:B0-----:R-:W-:-:S02]  /*0050*/  PRMT R6, R11, 0x8880, RZ ;  /* 0x000088800b067816 */ /* 0x001fc400000000ff */
[----:B---3--:R-:W-:-:S05]  /*0060*/  PRMT R7, R8, 0x8880, RZ ;  /* 0x0000888008077816 */ /* 0x008fca00000000ff */
[----:B------:R-:W-:-:S04]  /*0070*/  IMAD R5, R6, 0x19, R7 ;  /* 0x0000001906057824 */ /* 0x000fc800078e0207 */
[----:B-1----:R-:W-:-:S05]  /*0080*/  IMAD.WIDE R2, R5, 0x4, R2 ;  /* 0x0000000405027825 */ /* 0x002fca00078e0202 */
[----:B--2---:R-:W2:Y:S01]  /*0090*/  LDG.E.U8 R21, desc[UR6][R2.64] ;  /* 0x0000000602157981 */ /* 0x004ea2000c1e1100 */
[----:B------:R-:W-:Y:S01]  /*00a0*/  IMAD R0, R6, 0x67, RZ ;  /* 0x0000006706007824 */ /* 0x000fe200078e02ff */
[----:B------:R-:W-:Y:S01]  /*00b0*/  ISETP.NE.AND P0, PT, R5, RZ, PT ;  /* 0x000000ff0500720c */ /* 0x000fe20003f05270 */
[----:B------:R-:W-:Y:S01]  /*00c0*/  IMAD.MOV.U32 R22, RZ, RZ, 0x1 ;  /* 0x00000001ff167424 */ /* 0x000fe200078e00ff */
[----:B------:R-:W0:Y:S02]  /*00d0*/  S2R R12, SR_CgaCtaId ;  /* 0x00000000000c7919 */ /* 0x000e240000008800 */
[C---:B------:R-:W-:Y:S02]  /*00e0*/  LOP3.LUT R4, R0.reuse, 0xffff, RZ, 0xc0, !PT ;  /* 0x0000ffff00047812 */ /* 0x040fe400078ec0ff */
[----:B------:R-:W-:Y:S02]  /*00f0*/  PRMT R9, R0, 0x9910, RZ ;  /* 0x0000991000097816 */ /* 0x000fe400000000ff */
[----:B------:R-:W-:-:S04]  /*0100*/  SHF.R.U32.HI R0, RZ, 0xf, R4 ;  /* 0x0000000fff007819 */ /* 0x000fc80000011604 */
[----:B------:R-:W-:-:S04]  /*0110*/  LEA.HI.SX32 R0, R9, R0, 0x17 ;  /* 0x0000000009007211 */ /* 0x000fc800078fbaff */
[----:B------:R-:W-:Y:S01]  /*0120*/  PRMT R4, R0, 0x9910, RZ ;  /* 0x0000991000047816 */ /* 0x000fe200000000ff */
[----:B------:R-:W-:-:S04]  /*0130*/  IMAD R0, R7, 0x67, RZ ;  /* 0x0000006707007824 */ /* 0x000fc800078e02ff */
[----:B------:R-:W-:Y:S01]  /*0140*/  IMAD R4, R4, 0x5, RZ ;  /* 0x0000000504047824 */ /* 0x000fe200078e02ff */
[C---:B------:R-:W-:Y:S02]  /*0150*/  LOP3.LUT R9, R0.reuse, 0xffff, RZ, 0xc0, !PT ;  /* 0x0000ffff00097812 */ /* 0x040fe400078ec0ff */
[----:B------:R-:W-:Y:S01]  /*0160*/  PRMT R10, R0, 0x9910, RZ ;  /* 0x00009910000a7816 */ /* 0x000fe200000000ff */
[----:B------:R-:W-:Y:S01]  /*0170*/  IMAD.MOV R4, RZ, RZ, -R4 ;  /* 0x000000ffff047224 */ /* 0x000fe200078e0a04 */
[----:B------:R-:W-:-:S03]  /*0180*/  SHF.R.U32.HI R0, RZ, 0xf, R9 ;  /* 0x0000000fff007819 */ /* 0x000fc60000011609 */
[----:B------:R-:W-:Y:S01]  /*0190*/  IMAD.MOV.U32 R9, RZ, RZ, R10 ;  /* 0x000000ffff097224 */ /* 0x000fe200078e000a */
[----:B------:R-:W-:-:S04]  /*01a0*/  PRMT R4, R4, 0x7710, RZ ;  /* 0x0000771004047816 */ /* 0x000fc800000000ff */
[----:B------:R-:W-:Y:S01]  /*01b0*/  LEA.HI.SX32 R0, R9, R0, 0x17 ;  /* 0x0000000009007211 */ /* 0x000fe200078fbaff */
[----:B------:R-:W-:Y:S01]  /*01c0*/  IMAD.IADD R4, R4, 0x1, R11 ;  /* 0x0000000104047824 */ /* 0x000fe200078e020b */
[----:B------:R-:W-:Y:S02]  /*01d0*/  MOV R11, 0x400 ;  /* 0x00000400000b7802 */ /* 0x000fe40000000f00 */
[----:B------:R-:W-:Y:S02]  /*01e0*/  PRMT R19, R0, 0x9910, RZ ;  /* 0x0000991000137816 */ /* 0x000fe400000000ff */
[----:B------:R-:W-:Y:S01]  /*01f0*/  LOP3.LUT R4, R4, 0xffff, RZ, 0xc0, !PT ;  /* 0x0000ffff04047812 */ /* 0x000fe200078ec0ff */
[C---:B------:R-:W-:Y:S01]  /*0200*/  VIADD R13, R11.reuse, 0x271 ;  /* 0x000002710b0d7836 */ /* 0x040fe20000000000 */
[----:B0-----:R-:W-:Y:S01]  /*0210*/  LEA R9, R12, R11, 0x18 ;  /* 0x0000000b0c097211 */ /* 0x001fe200078ec0ff */
[C---:B------:R-:W-:Y:S01]  /*0220*/  VIADD R17, R11.reuse, 0x4e2 ;  /* 0x000004e20b117836 */ /* 0x040fe20000000000 */
[----:B------:R-:W-:Y:S01]  /*0230*/  PRMT R15, R4, 0x8880, RZ ;  /* 0x00008880040f7816 */ /* 0x000fe200000000ff */
[----:B------:R-:W-:Y:S01]  /*0240*/  VIADD R23, R11, 0x754 ;  /* 0x000007540b177836 */ /* 0x000fe20000000000 */
[----:B------:R-:W-:Y:S01]  /*0250*/  LEA R4, R12, R13, 0x18 ;  /* 0x0000000d0c047211 */ /* 0x000fe200078ec0ff */
[----:B------:R-:W-:Y:S01]  /*0260*/  IMAD R14, R6, 0x19, R9 ;  /* 0x00000019060e7824 */ /* 0x000fe200078e0209 */
[C---:B------:R-:W-:Y:S01]  /*0270*/  IADD3 R15, PT, PT, R19.reuse, R6, -R15 ;  /* 0x00000006130f7210 */ /* 0x040fe20007ffe80f */
[----:B------:R-:W-:Y:S01]  /*0280*/  IMAD R19, R19, 0x5, RZ ;  /* 0x0000000513137824 */ /* 0x000fe200078e02ff */
[C---:B------:R-:W-:Y:S01]  /*0290*/  LEA R13, R12.reuse, R17, 0x18 ;  /* 0x000000110c0d7211 */ /* 0x040fe200078ec0ff */
[----:B------:R-:W-:Y:S01]  /*02a0*/  VIADD R25, R11, 0x9c5 ;  /* 0x000009c50b197836 */ /* 0x000fe20000000000 */
[----:B------:R-:W-:Y:S01]  /*02b0*/  PRMT R0, R15, 0x9910, RZ ;  /* 0x000099100f007816 */ /* 0x000fe200000000ff */
[----:B------:R-:W-:Y:S01]  /*02c0*/  IMAD.MOV R19, RZ, RZ, -R19 ;  /* 0x000000ffff137224 */ /* 0x000fe200078e0a13 */
[----:B------:R-:W-:Y:S01]  /*02d0*/  LEA R17, R12, R23, 0x18 ;  /* 0x000000170c117211 */ /* 0x000fe200078ec0ff */
[----:B------:R-:W-:Y:S01]  /*02e0*/  IMAD.IADD R16, R7, 0x1, R14 ;  /* 0x0000000107107824 */ /* 0x000fe200078e020e */
[----:B------:R-:W-:Y:S01]  /*02f0*/  IADD3 R27, PT, PT, R11, 0xc36, RZ ;  /* 0x00000c360b1b7810 */ /* 0x000fe20007ffe0ff */
[----:B------:R-:W-:Y:S01]  /*0300*/  IMAD R23, R0, 0x6667, RZ ;  /* 0x0000666700177824 */ /* 0x000fe200078e02ff */
[----:B------:R-:W-:Y:S01]  /*0310*/  PRMT R19, R19, 0x7710, RZ ;  /* 0x0000771013137816 */ /* 0x000fe200000000ff */
[----:B------:R-:W-:Y:S01]  /*0320*/  IMAD R0, R6, 0x19, R4 ;  /* 0x0000001906007824 */ /* 0x000fe200078e0204 */
[----:B------:R-:W-:Y:S01]  /*0330*/  LEA R11, R12, R25, 0x18 ;  /* 0x000000190c0b7211 */ /* 0x000fe200078ec0ff */
[----:B------:R-:W-:Y:S01]  /*0340*/  IMAD R20, R6, 0x19, R13 ;  /* 0x0000001906147824 */ /* 0x000fe200078e020d */
[----:B------:R-:W-:Y:S01]  /*0350*/  SHF.R.S32.HI R10, RZ, 0x10, R23 ;  /* 0x00000010ff0a7819 */ /* 0x000fe20000011417 */
[----:B------:R0:W-:Y:S01]  /*0360*/  @!P0 STS.U8 [R9+0x753], R22 ;  /* 0x0007531609008388 */ /* 0x0001e20000000000 */
[----:B------:R-:W-:Y:S01]  /*0370*/  LEA R12, R12, R27, 0x18 ;  /* 0x0000001b0c0c7211 */ /* 0x000fe200078ec0ff */
[C---:B------:R-:W-:Y:S01]  /*0380*/  IMAD.IADD R18, R7.reuse, 0x1, R0 ;  /* 0x0000000107127824 */ /* 0x040fe200078e0200 */
[----:B------:R-:W-:Y:S01]  /*0390*/  LOP3.LUT R10, R10, 0xffff, RZ, 0xc0, !PT ;  /* 0x0000ffff0a0a7812 */ /* 0x000fe200078ec0ff */
[----:B------:R-:W-:Y:S01]  /*03a0*/  IMAD.IADD R20, R7, 0x1, R20 ;  /* 0x0000000107147824 */ /* 0x000fe200078e0214 */
[----:B------:R-:W-:Y:S01]  /*03b0*/  STS.U8 [R16], RZ ;  /* 0x000000ff10007388 */ /* 0x000fe20000000000 */
[C---:B------:R-:W-:Y:S01]  /*03c0*/  IMAD R24, R6.reuse, 0x19, R12 ;  /* 0x0000001906187824 */ /* 0x040fe200078e020c */
[----:B------:R-:W-:Y:S01]  /*03d0*/  SHF.R.U32.HI R14, RZ, 0xf, R10 ;  /* 0x0000000fff0e7819 */ /* 0x000fe2000001160a */
[----:B------:R-:W-:Y:S01]  /*03e0*/  IMAD.IADD R10, R19, 0x1, R8 ;  /* 0x00000001130a7824 */ /* 0x000fe200078e0208 */
[----:B------:R1:W-:Y:S01]  /*03f0*/  STS.U8 [R18], RZ ;  /* 0x000000ff12007388 */ /* 0x0003e20000000000 */
[C---:B------:R-:W-:Y:S01]  /*0400*/  IMAD R8, R6.reuse, 0x19, R11 ;  /* 0x0000001906087824 */ /* 0x040fe200078e020b */
[----:B------:R-:W-:Y:S01]  /*0410*/  LEA.HI.SX32 R14, R23, R14, 0xf ;  /* 0x0000000e170e7211 */ /* 0x000fe200078f7aff */
[----:B0-----:R-:W-:Y:S01]  /*0420*/  IMAD R22, R6, 0x19, R17 ;  /* 0x0000001906167824 */ /* 0x001fe200078e0211 */
[----:B------:R-:W-:Y:S01]  /*0430*/  PRMT R10, R10, 0x9910, RZ ;  /* 0x000099100a0a7816 */ /* 0x000fe200000000ff */
[----:B------:R0:W-:Y:S01]  /*0440*/  STS.U8 [R20], RZ ;  /* 0x000000ff14007388 */ /* 0x0001e20000000000 */
[----:B------:R-:W-:Y:S01]  /*0450*/  PRMT R11, R14, 0x9910, RZ ;  /* 0x000099100e0b7816 */ /* 0x000fe200000000ff */
[C---:B------:R-:W-:Y:S01]  /*0460*/  IMAD.IADD R22, R7.reuse, 0x1, R22 ;  /* 0x0000000107167824 */ /* 0x040fe200078e0216 */
[----:B------:R-:W-:Y:S01]  /*0470*/  IADD3 R24, PT, PT, R7, R24, RZ ;  /* 0x0000001807187210 */ /* 0x000fe20007ffe0ff */
[----:B------:R-:W-:-:S02]  /*0480*/  IMAD R10, R10, 0x5, RZ ;  /* 0x000000050a0a7824 */ /* 0x000fc400078e02ff */
[----:B------:R-:W-:Y:S01]  /*0490*/  IMAD R11, R11, 0x5, RZ ;  /* 0x000000050b0b7824 */ /* 0x000fe200078e02ff */
[----:B------:R-:W-:Y:S01]  /*04a0*/  STS.U8 [R22], RZ ;  /* 0x000000ff16007388 */ /* 0x000fe20000000000 */
[C---:B------:R-:W-:Y:S01]  /*04b0*/  IMAD.IADD R14, R7.reuse, 0x1, R8 ;  /* 0x00000001070e7824 */ /* 0x040fe200078e0208 */
[----:B------:R-:W-:Y:S01]  /*04c0*/  LOP3.LUT R10, R10, 0xffff, RZ, 0xc0, !PT ;  /* 0x0000ffff0a0a7812 */ /* 0x000fe200078ec0ff */
[----:B------:R-:W-:Y:S02]  /*04d0*/  IMAD.MOV R11, RZ, RZ, -R11 ;  /* 0x000000ffff0b7224 */ /* 0x000fe400078e0a0b */
[----:B-1----:R-:W-:Y:S01]  /*04e0*/  IMAD.MOV.U32 R18, RZ, RZ, 0x1 ;  /* 0x00000001ff127424 */ /* 0x002fe200078e00ff */
[----:B------:R1:W-:Y:S01]  /*04f0*/  STS.U8 [R14], RZ ;  /* 0x000000ff0e007388 */ /* 0x0003e20000000000 */
[----:B------:R-:W-:Y:S01]  /*0500*/  IMAD R9, R7, 0x19, R9 ;  /* 0x0000001907097824 */ /* 0x000fe200078e0209 */
[----:B0-----:R-:W-:Y:S01]  /*0510*/  PRMT R20, R11, 0x7710, RZ ;  /* 0x000077100b147816 */ /* 0x001fe200000000ff */
[----:B------:R-:W-:Y:S01]  /*0520*/  IMAD R13, R15, 0x19, R13 ;  /* 0x000000190f0d7824 */ /* 0x000fe200078e020d */
[----:B------:R-:W-:Y:S01]  /*0530*/  STS.U8 [R24], RZ ;  /* 0x000000ff18007388 */ /* 0x000fe20000000000 */
[----:B------:R-:W-:Y:S01]  /*0540*/  PRMT R11, R10, 0x8880, RZ ;  /* 0x000088800a0b7816 */ /* 0x000fe200000000ff */
[----:B------:R-:W-:-:S02]  /*0550*/  IMAD R17, R7, 0x19, R17 ;  /* 0x0000001907117824 */ /* 0x000fc400078e0211 */
[C---:B------:R-:W-:Y:S01]  /*0560*/  IMAD.IADD R10, R15.reuse, 0x1, R20 ;  /* 0x000000010f0a7824 */ /* 0x040fe200078e0214 */
[----:B-1----:R-:W-:Y:S01]  /*0570*/  PRMT R14, RZ, 0x7610, R14 ;  /* 0x00007610ff0e7816 */ /* 0x002fe2000000000e */
[----:B------:R-:W-:Y:S02]  /*0580*/  IMAD R15, R15, 0x19, R12 ;  /* 0x000000190f0f7824 */ /* 0x000fe400078e020c */
[----:B------:R-:W-:Y:S01]  /*0590*/  IMAD.MOV.U32 R12, RZ, RZ, RZ ;  /* 0x000000ffff0c7224 */ /* 0x000fe200078e00ff */
[----:B------:R-:W-:Y:S01]  /*05a0*/  PRMT R19, R10, 0x9910, RZ ;  /* 0x000099100a137816 */ /* 0x000fe200000000ff */
[----:B------:R-:W-:-:S05]  /*05b0*/  IMAD.IADD R10, R6, 0x1, R11 ;  /* 0x00000001060a7824 */ /* 0x000fca00078e020b */
[-C--:B------:R-:W-:Y:S02]  /*05c0*/  IADD3 R11, PT, PT, R10, R19.reuse, RZ ;  /* 0x000000130a0b7210 */ /* 0x080fe40007ffe0ff */
[----:B------:R-:W-:-:S04]  /*05d0*/  LOP3.LUT R19, RZ, R19, RZ, 0x33, !PT ;  /* 0x00000013ff137212 */ /* 0x000fc800078e33ff */
[----:B------:R-:W-:Y:S01]  /*05e0*/  IADD3 R10, PT, PT, -R10, R11, R19 ;  /* 0x0000000b0a0a7210 */ /* 0x000fe20007ffe113 */
[----:B------:R-:W-:-:S04]  /*05f0*/  IMAD.MOV.U32 R19, RZ, RZ, 0x1 ;  /* 0x00000001ff137424 */ /* 0x000fc800078e00ff */
[----:B------:R-:W-:Y:S01]  /*0600*/  VIADD R10, R10, 0x19 ;  /* 0x000000190a0a7836 */ /* 0x000fe20000000000 */
[----:B------:R-:W-:Y:S01]  /*0610*/  BAR.SYNC.DEFER_BLOCKING 0x0 ;  /* 0x0000000000007b1d */ /* 0x000fe20000010000 */
[----:B--2---:R-:W-:-:S13]  /*0620*/  ISETP.NE.AND P0, PT, R21, RZ, PT ;  /* 0x000000ff1500720c */ /* 0x004fda0003f05270 */
[----:B------:R-:W-:Y:S02]  /*0630*/  @P0 PRMT R16, R21, 0x8880, RZ ;  /* 0x0000888015100816 */ /* 0x000fe400000000ff */
[----:B------:R-:W-:-:S03]  /*0640*/  @P0 PRMT R22, R18, 0x7610, R22 ;  /* 0x0000761012160816 */ /* 0x000fc60000000016 */
[--C-:B------:R-:W-:Y:S02]  /*0650*/  @P0 IMAD.IADD R18, R9, 0x1, R16.reuse ;  /* 0x0000000109120824 */ /* 0x100fe400078e0210 */
[--C-:B------:R-:W-:Y:S02]  /*0660*/  @P0 IMAD.IADD R20, R0, 0x1, R16.reuse ;  /* 0x0000000100140824 */ /* 0x100fe400078e0210 */
[----:B------:R-:W-:Y:S01]  /*0670*/  @P0 IMAD.IADD R16, R13, 0x1, R16 ;  /* 0x000000010d100824 */ /* 0x000fe200078e0210 */
[----:B------:R0:W-:Y:S04]  /*0680*/  @P0 STS.U8 [R18+-0x1], R22 ;  /* 0xffffff1612000388 */ /* 0x0001e80000000000 */
[----:B------:R-:W-:Y:S04]  /*0690*/  @P0 STS.U8 [R20+-0x1], R22 ;  /* 0xffffff1614000388 */ /* 0x000fe80000000000 */
[----:B------:R1:W-:Y:S01]  /*06a0*/  @P0 STS.U8 [R16+-0x1], R22 ;  /* 0xffffff1610000388 */ /* 0x0003e20000000000 */
[----:B------:R-:W-:Y:S01]  /*06b0*/  BAR.SYNC.DEFER_BLOCKING 0x0 ;  /* 0x0000000000007b1d */ /* 0x000fe20000010000 */
[----:B------:R-:W-:Y:S01]  /*06c0*/  ISETP.GE.U32.AND P0, PT, R10, 0x3, PT ;  /* 0x000000030a00780c */ /* 0x000fe20003f06070 */
[----:B0-----:R-:W-:Y:S01]  /*06d0*/  IMAD.MOV.U32 R18, RZ, RZ, R11 ;  /* 0x000000ffff127224 */ /* 0x001fe200078e000b */
[----:B-1----:R-:W-:-:S11]  /*06e0*/  PRMT R16, R21, 0x7610, R16 ;  /* 0x0000761015107816 */ /* 0x002fd60000000010 */
[----:B------:R-:W-:Y:S05]  /*06f0*/  @!P0 BRA `(.L_x_0) ;  /* 0x0000000800708947 */ /* 0x000fea0003800000 */
[----:B------:R-:W-:Y:S01]  /*0700*/  HFMA2 R24, -RZ, RZ, 0, 0 ;  /* 0x00000000ff187431 */ /* 0x000fe200000001ff */
[----:B------:R-:W-:Y:S01]  /*0710*/  ISETP.NE.AND P1, PT, R21, RZ, PT ;  /* 0x000000ff1500720c */ /* 0x000fe20003f25270 */
[----:B------:R-:W-:Y:S01]  /*0720*/  IMAD.MOV.U32 R12, RZ, RZ, RZ ;  /* 0x000000ffff0c7224 */ /* 0x000fe200078e00ff */
[----:B------:R-:W-:Y:S01]  /*0730*/  PRMT R14, RZ, 0x7610, R14 ;  /* 0x00007610ff0e7816 */ /* 0x000fe2000000000e */
[----:B------:R-:W-:Y:S02]  /*0740*/  IMAD.MOV.U32 R19, RZ, RZ, 0x1 ;  /* 0x00000001ff137424 */ /* 0x000fe400078e00ff */
[----:B------:R-:W-:-:S08]  /*0750*/  IMAD.MOV.U32 R18, RZ, RZ, R11 ;  /* 0x000000ffff127224 */ /* 0x000fd000078e000b */
.L_x_8:
[----:B0-----:R-:W-:-:S04]  /*0760*/  IMAD.HI R20, R18, 0x51eb851f, RZ ;  /* 0x51eb851f12147827 */ /* 0x001fc800078e02ff */
[----:B------:R-:W-:Y:S01]  /*0770*/  VIADD R24, R24, 0x4 ;  /* 0x0000000418187836 */ /* 0x000fe20000000000 */
[----:B------:R-:W-:-:S04]  /*0780*/  SHF.R.U32.HI R23, RZ, 0x1f, R20 ;  /* 0x0000001fff177819 */ /* 0x000fc80000011614 */
[----:B------:R-:W-:Y:S02]  /*0790*/  ISETP.NE.AND P0, PT, R24, 0x18, PT ;  /* 0x000000181800780c */ /* 0x000fe40003f05270 */
[----:B------:R-:W-:Y:S01]  /*07a0*/  LEA.HI.SX32 R23, R20, R23, 0x1d ;  /* 0x0000001714177211 */ /* 0x000fe200078feaff */
[----:B------:R-:W-:Y:S10]  /*07b0*/  @P1 BRA `(.L_x_1) ;  /* 0x00000000006c1947 */ /* 0x000ff40003800000 */
[----:B------:R-:W-:-:S04]  /*07c0*/  IMAD R20, R23, -0x19, R18 ;  /* 0xffffffe717147824 */ /* 0x000fc800078e0212 */
[----:B------:R-:W-:-:S06]  /*07d0*/  IMAD.IADD R22, R9, 0x1, R20 ;  /* 0x0000000109167824 */ /* 0x000fcc00078e0214 */
[----:B------:R-:W0:Y:S02]  /*07e0*/  LDS.U8 R22, [R22] ;  /* 0x0000000016167984 */ /* 0x000e240000000000 */
[----:B0-----:R-:W-:-:S13]  /*07f0*/  ISETP.NE.AND P1, PT, R22, RZ, PT ;  /* 0x000000ff1600720c */ /* 0x001fda0003f25270 */
[----:B------:R-:W-:Y:S05]  /*0800*/  @P1 BRA `(.L_x_1) ;  /* 0x0000000000581947 */ /* 0x000fea0003800000 */
        /* <DEDUP_REMOVED lines=8> */
[--C-:B------:R-:W-:Y:S01]  /*0890*/  IMAD.IADD R22, R17, 0x1, R20.reuse ;  /* 0x0000000111167824 */ /* 0x100fe200078e0214 */
[----:B------:R-:W-:Y:S01]  /*08a0*/  LOP3.LUT R12, R19, R12, RZ, 0xfc, !PT ;  /* 0x0000000c130c7212 */ /* 0x000fe200078efcff */
[--C-:B------:R-:W-:Y:S02]  /*08b0*/  IMAD.IADD R25, R8, 0x1, R20.reuse ;  /* 0x0000000108197824 */ /* 0x100fe400078e0214 */
[----:B------:R-:W-:Y:S01]  /*08c0*/  IMAD.IADD R20, R15, 0x1, R20 ;  /* 0x000000010f147824 */ /* 0x000fe200078e0214 */
[----:B------:R-:W0:Y:S01]  /*08d0*/  LDS.U8 R23, [R22] ;  /* 0x0000000016177984 */ /* 0x000e220000000000 */
[----:B------:R-:W-:Y:S02]  /*08e0*/  VIADD R14, R14, 0x1 ;  /* 0x000000010e0e7836 */ /* 0x000fe40000000000 */
[----:B0-----:R-:W-:-:S05]  /*08f0*/  VIADD R23, R23, 0x1 ;  /* 0x0000000117177836 */ /* 0x001fca0000000000 */
[----:B------:R-:W-:Y:S04]  /*0900*/  STS.U8 [R22], R23 ;  /* 0x0000001716007388 */ /* 0x000fe80000000000 */
[----:B------:R-:W0:Y:S02]  /*0910*/  LDS.U8 R26, [R25] ;  /* 0x00000000191a7984 */ /* 0x000e240000000000 */
[----:B0-----:R-:W-:-:S05]  /*0920*/  IADD3 R26, PT, PT, R26, 0x1, RZ ;  /* 0x000000011a1a7810 */ /* 0x001fca0007ffe0ff */
[----:B------:R-:W-:Y:S04]  /*0930*/  STS.U8 [R25], R26 ;  /* 0x0000001a19007388 */ /* 0x000fe80000000000 */
[----:B------:R-:W0:Y:S02]  /*0940*/  LDS.U8 R27, [R20] ;  /* 0x00000000141b7984 */ /* 0x000e240000000000 */
[----:B0-----:R-:W-:-:S05]  /*0950*/  VIADD R27, R27, 0x1 ;  /* 0x000000011b1b7836 */ /* 0x001fca0000000000 */
[----:B------:R0:W-:Y:S02]  /*0960*/  STS.U8 [R20], R27 ;  /* 0x0000001b14007388 */ /* 0x0001e40000000000 */
.L_x_1:
[----:B------:R-:W-:Y:S05]  /*0970*/  WARPSYNC.ALL ;  /* 0x0000000000007948 */ /* 0x000fea0003800000 */
[----:B------:R-:W-:Y:S01]  /*0980*/  BAR.SYNC.DEFER_BLOCKING 0x0 ;  /* 0x0000000000007b1d */ /* 0x000fe20000010000 */
[----:B------:R-:W-:-:S13]  /*0990*/  ISETP.NE.AND P1, PT, R21, RZ, PT ;  /* 0x000000ff1500720c */ /* 0x000fda0003f25270 */
[----:B------:R-:W-:Y:S05]  /*09a0*/  @P1 BRA.U `(.L_x_2) ;  /* 0x00000001008c1947 */ /* 0x000fea0003800000 */
[----:B0-----:R-:W-:Y:S01]  /*09b0*/  VIADD R20, R18, 0x1 ;  /* 0x0000000112147836 */ /* 0x001fe20000000000 */
[----:B------:R-:W-:Y:S03]  /*09c0*/  BSSY.RECONVERGENT B0, `(.L_x_2) ;  /* 0x0000021000007945 */ /* 0x000fe60003800200 */
[----:B------:R-:W-:-:S05]  /*09d0*/  IMAD.HI R22, R20, 0x51eb851f, RZ ;  /* 0x51eb851f14167827 */ /* 0x000fca00078e02ff */
[----:B------:R-:W-:-:S04]  /*09e0*/  SHF.R.U32.HI R23, RZ, 0x1f, R22 ;  /* 0x0000001fff177819 */ /* 0x000fc80000011616 */
[----:B------:R-:W-:-:S05]  /*09f0*/  LEA.HI.SX32 R23, R22, R23, 0x1d ;  /* 0x0000001716177211 */ /* 0x000fca00078feaff */
[----:B------:R-:W-:Y:S01]  /*0a00*/  IMAD R20, R23, -0x19, R20 ;  /* 0xffffffe717147824 */ /* 0x000fe200078e0214 */
[----:B------:R-:W-:Y:S06]  /*0a10*/  @P1 BRA `(.L_x_3) ;  /* 0x00000000006c1947 */ /* 0x000fec0003800000 */
        /* <DEDUP_REMOVED lines=12> */
[----:B------:R-:W-:Y:S01]  /*0ae0*/  IADD3 R22, PT, PT, R17, R20, RZ ;  /* 0x0000001411167210 */ /* 0x000fe20007ffe0ff */
[--C-:B------:R-:W-:Y:S02]  /*0af0*/  IMAD.IADD R26, R8, 0x1, R20.reuse ;  /* 0x00000001081a7824 */ /* 0x100fe400078e0214 */
[----:B------:R-:W-:Y:S02]  /*0b00*/  IMAD.IADD R20, R15, 0x1, R20 ;  /* 0x000000010f147824 */ /* 0x000fe400078e0214 */
[----:B------:R-:W0:Y:S01]  /*0b10*/  LDS.U8 R23, [R22] ;  /* 0x0000000016177984 */ /* 0x000e220000000000 */
[----:B------:R-:W-:Y:S02]  /*0b20*/  VIADD R14, R14, 0x1 ;  /* 0x000000010e0e7836 */ /* 0x000fe40000000000 */
[----:B0-----:R-:W-:-:S05]  /*0b30*/  VIADD R25, R23, 0x1 ;  /* 0x0000000117197836 */ /* 0x001fca0000000000 */
[----:B------:R-:W-:Y:S04]  /*0b40*/  STS.U8 [R22], R25 ;  /* 0x0000001916007388 */ /* 0x000fe80000000000 */
[----:B------:R-:W0:Y:S02]  /*0b50*/  LDS.U8 R23, [R26] ;  /* 0x000000001a177984 */ /* 0x000e240000000000 */
[----:B0-----:R-:W-:-:S05]  /*0b60*/  VIADD R27, R23, 0x1 ;  /* 0x00000001171b7836 */ /* 0x001fca0000000000 */
[----:B------:R-:W-:Y:S04]  /*0b70*/  STS.U8 [R26], R27 ;  /* 0x0000001b1a007388 */ /* 0x000fe80000000000 */
[----:B------:R-:W0:Y:S02]  /*0b80*/  LDS.U8 R23, [R20] ;  /* 0x0000000014177984 */ /* 0x000e240000000000 */
[----:B0-----:R-:W-:Y:S02]  /*0b90*/  VIADD R29, R23, 0x1 ;  /* 0x00000001171d7836 */ /* 0x001fe40000000000 */
[----:B------:R-:W-:-:S03]  /*0ba0*/  IMAD.SHL.U32 R23, R19, 0x2, RZ ;  /* 0x0000000213177824 */ /* 0x000fc600078e00ff */
[----:B------:R0:W-:Y:S02]  /*0bb0*/  STS.U8 [R20], R29 ;  /* 0x0000001d14007388 */ /* 0x0001e40000000000 */
[----:B------:R-:W-:-:S07]  /*0bc0*/  LOP3.LUT R12, R23, R12, RZ, 0xfc, !PT ;  /* 0x0000000c170c7212 */ /* 0x000fce00078efcff */
.L_x_3:
[----:B------:R-:W-:Y:S05]  /*0bd0*/  BSYNC.RECONVERGENT B0 ;  /* 0x0000000000007941 */ /* 0x000fea0003800200 */
.L_x_2:
[----:B------:R-:W-:Y:S06]  /*0be0*/  BAR.SYNC.DEFER_BLOCKING 0x0 ;  /* 0x0000000000007b1d */ /* 0x000fec0000010000 */
[----:B------:R-:W-:Y:S05]  /*0bf0*/  @P1 BRA.U `(.L_x_4) ;  /* 0x00000001008c1947 */ /* 0x000fea0003800000 */
[----:B0-----:R-:W-:Y:S01]  /*0c00*/  IADD3 R20, PT, PT, R18, 0x2, RZ ;  /* 0x0000000212147810 */ /* 0x001fe20007ffe0ff */
[----:B------:R-:W-:Y:S04]  /*0c10*/  BSSY.RECONVERGENT B0, `(.L_x_4) ;  /* 0x0000021000007945 */ /* 0x000fe80003800200 */
        /* <DEDUP_REMOVED lines=17> */
[--C-:B------:R-:W-:Y:S02]  /*0d30*/  IMAD.IADD R22, R17, 0x1, R20.reuse ;  /* 0x0000000111167824 */ /* 0x100fe400078e0214 */
[----:B------:R-:W-:Y:S01]  /*0d40*/  IMAD.IADD R26, R8, 0x1, R20 ;  /* 0x00000001081a7824 */ /* 0x000fe200078e0214 */
[----:B------:R-:W-:Y:S01]  /*0d50*/  IADD3 R20, PT, PT, R15, R20, RZ ;  /* 0x000000140f147210 */ /* 0x000fe20007ffe0ff */
[----:B------:R-:W-:Y:S01]  /*0d60*/  VIADD R14, R14, 0x1 ;  /* 0x000000010e0e7836 */ /* 0x000fe20000000000 */
[----:B------:R-:W0:Y:S02]  /*0d70*/  LDS.U8 R23, [R22] ;  /* 0x0000000016177984 */ /* 0x000e240000000000 */
        /* <DEDUP_REMOVED lines=10> */
.L_x_5:
[----:B------:R-:W-:Y:S05]  /*0e20*/  BSYNC.RECONVERGENT B0 ;  /* 0x0000000000007941 */ /* 0x000fea0003800200 */
.L_x_4:
[----:B------:R-:W-:Y:S06]  /*0e30*/  BAR.SYNC.DEFER_BLOCKING 0x0 ;  /* 0x0000000000007b1d */ /* 0x000fec0000010000 */
        /* <DEDUP_REMOVED lines=35> */
.L_x_7:
[----:B------:R-:W-:Y:S05]  /*1070*/  BSYNC.RECONVERGENT B0 ;  /* 0x0000000000007941 */ /* 0x000fea0003800200 */
.L_x_6:
[----:B------:R-:W-:Y:S01]  /*1080*/  BAR.SYNC.DEFER_BLOCKING 0x0 ;  /* 0x0000000000007b1d */ /* 0x000fe20000010000 */
[----:B------:R-:W-:Y:S01]  /*1090*/  IADD3 R18, PT, PT, R18, 0x4, RZ ;  /* 0x0000000412127810 */ /* 0x000fe20007ffe0ff */
[----:B------:R-:W-:-:S04]  /*10a0*/  IMAD.SHL.U32 R19, R19, 0x10, RZ ;  /* 0x0000001013137824 */ /* 0x000fc800078e00ff */
[----:B------:R-:W-:Y:S05]  /*10b0*/  @P0 BRA `(.L_x_8) ;  /* 0xfffffff400a80947 */ /* 0x000fea000383ffff */
.L_x_0:
[----:B------:R-:W-:Y:S01]  /*10c0*/  ISETP.NE.AND P0, PT, R21, RZ, PT ;  /* 0x000000ff1500720c */ /* 0x000fe20003f05270 */
[----:B0-----:R-:W-:-:S12]  /*10d0*/  IMAD.MOV.U32 R20, RZ, RZ, RZ ;  /* 0x000000ffff147224 */ /* 0x001fd800078e00ff */
.L_x_10:
[----:B0-----:R-:W-:Y:S01]  /*10e0*/  IMAD.HI R22, R18, 0x51eb851f, RZ ;  /* 0x51eb851f12167827 */ /* 0x001fe200078e02ff */
[----:B------:R-:W-:-:S03]  /*10f0*/  ISETP.NE.AND P1, PT, R20, RZ, PT ;  /* 0x000000ff1400720c */ /* 0x000fc60003f25270 */
[----:B------:R-:W-:Y:S01]  /*1100*/  VIADD R20, R20, 0x1 ;  /* 0x0000000114147836 */ /* 0x000fe20000000000 */
[----:B------:R-:W-:-:S04]  /*1110*/  SHF.R.U32.HI R23, RZ, 0x1f, R22 ;  /* 0x0000001fff177819 */ /* 0x000fc80000011616 */
[----:B------:R-:W-:Y:S01]  /*1120*/  LEA.HI.SX32 R23, R22, R23, 0x1d ;  /* 0x0000001716177211 */ /* 0x000fe200078feaff */
[----:B------:R-:W-:Y:S06]  /*1130*/  @P0 BRA `(.L_x_9) ;  /* 0x00000000006c0947 */ /* 0x000fec0003800000 */
        /* <DEDUP_REMOVED lines=18> */
[----:B------:R-:W-:Y:S01]  /*1260*/  VIADD R14, R14, 0x1 ;  /* 0x000000010e0e7836 */ /* 0x000fe20000000000 */
[----:B0-----:R-:W-:-:S05]  /*1270*/  IADD3 R24, PT, PT, R24, 0x1, RZ ;  /* 0x0000000118187810 */ /* 0x001fca0007ffe0ff */
[----:B------:R-:W-:Y:S04]  /*1280*/  STS.U8 [R23], R24 ;  /* 0x0000001817007388 */ /* 0x000fe80000000000 */
[----:B------:R-:W0:Y:S02]  /*1290*/  LDS.U8 R26, [R25] ;  /* 0x00000000191a7984 */ /* 0x000e240000000000 */
[----:B0-----:R-:W-:-:S05]  /*12a0*/  VIADD R26, R26, 0x1 ;  /* 0x000000011a1a7836 */ /* 0x001fca0000000000 */
[----:B------:R-:W-:Y:S04]  /*12b0*/  STS.U8 [R25], R26 ;  /* 0x0000001a19007388 */ /* 0x000fe80000000000 */
[----:B------:R-:W0:Y:S02]  /*12c0*/  LDS.U8 R27, [R22] ;  /* 0x00000000161b7984 */ /* 0x000e240000000000 */
[----:B0-----:R-:W-:-:S05]  /*12d0*/  VIADD R27, R27, 0x1 ;  /* 0x000000011b1b7836 */ /* 0x001fca0000000000 */
[----:B------:R0:W-:Y:S02]  /*12e0*/  STS.U8 [R22], R27 ;  /* 0x0000001b16007388 */ /* 0x0001e40000000000 */
.L_x_9:
[----:B------:R-:W-:Y:S05]  /*12f0*/  WARPSYNC.ALL ;  /* 0x0000000000007948 */ /* 0x000fea0003800000 */
[----:B------:R-:W-:Y:S01]  /*1300*/  BAR.SYNC.DEFER_BLOCKING 0x0 ;  /* 0x0000000000007b1d */ /* 0x000fe20000010000 */
[----:B------:R-:W-:Y:S02]  /*1310*/  IMAD.SHL.U32 R19, R19, 0x2, RZ ;  /* 0x0000000213137824 */ /* 0x000fe400078e00ff */
[----:B------:R-:W-:-:S03]  /*1320*/  VIADD R18, R18, 0x1 ;  /* 0x0000000112127836 */ /* 0x000fc60000000000 */
[----:B------:R-:W-:Y:S05]  /*1330*/  @P1 BRA `(.L_x_10) ;  /* 0xfffffffc00681947 */ /* 0x000fea000383ffff */
[----:B------:R-:W1:Y:S01]  /*1340*/  S2UR UR5, SR_CgaCtaId ;  /* 0x00000000000579c3 */ /* 0x000e620000008800 */
[----:B------:R-:W-:Y:S01]  /*1350*/  LOP3.LUT P0, RZ, R14, 0xff, RZ, 0xc0, !PT ;  /* 0x000000ff0eff7812 */ /* 0x000fe2000780c0ff */
[----:B------:R-:W-:-:S03]  /*1360*/  UMOV UR4, 0x400 ;  /* 0x0000040000047882 */ /* 0x000fc60000000000 */
[----:B------:R-:W-:Y:S01]  /*1370*/  ISETP.NE.OR P0, PT, R21, RZ, P0 ;  /* 0x000000ff1500720c */ /* 0x000fe20000705670 */
[----:B-1----:R-:W-:-:S06]  /*1380*/  ULEA UR4, UR5, UR4, 0x18 ;  /* 0x0000000405047291 */ /* 0x002fcc000f8ec0ff */
[----:B------:R-:W-:-:S06]  /*1390*/  MOV R18, UR4 ;  /* 0x0000000400127c02 */ /* 0x000fcc0008000f00 */
[----:B------:R-:W-:Y:S01]  /*13a0*/  @!P0 STS.U8 [UR4+0x753], RZ ;  /* 0x000753ffff008988 */ /* 0x000fe20008000004 */
[----:B------:R-:W-:Y:S06]  /*13b0*/  BAR.SYNC.DEFER_BLOCKING 0x0 ;  /* 0x0000000000007b1d */ /* 0x000fec0000010000 */
[----:B------:R-:W1:Y:S02]  /*13c0*/  LDS.U8 R19, [R18+0x753] ;  /* 0x0007530012137984 */ /* 0x000e640000000000 */
[----:B-1----:R-:W-:-:S13]  /*13d0*/  ISETP.NE.AND P0, PT, R19, RZ, PT ;  /* 0x000000ff1300720c */ /* 0x002fda0003f05270 */
[----:B------:R-:W-:Y:S05]  /*13e0*/  @!P0 BRA `(.L_x_11) ;  /* 0x0000000c00548947 */ /* 0x000fea0003800000 */
.L_x_33:
[----:B------:R-:W-:Y:S01]  /*13f0*/  BAR.SYNC.DEFER_BLOCKING 0x0 ;  /* 0x0000000000007b1d */ /* 0x000fe20000010000 */
[----:B------:R-:W-:Y:S01]  /*1400*/  ISETP.NE.AND P0, PT, R5, RZ, PT ;  /* 0x000000ff0500720c */ /* 0x000fe20003f05270 */
[----:B------:R-:W-:Y:S02]  /*1410*/  IMAD.MOV.U32 R21, RZ, RZ, 0x1 ;  /* 0x00000001ff157424 */ /* 0x000fe400078e00ff */
[----:B------:R-:W-:-:S10]  /*1420*/  IMAD.MOV.U32 R20, RZ, RZ, RZ ;  /* 0x000000ffff147224 */ /* 0x000fd400078e00ff */
[----:B0-----:R-:W0:Y:S01]  /*1430*/  @!P0 S2R R19, SR_CgaCtaId ;  /* 0x0000000000138919 */ /* 0x001e220000008800 */
[----:B------:R-:W-:-:S04]  /*1440*/  @!P0 MOV R18, 0x400 ;  /* 0x0000040000128802 */ /* 0x000fc80000000f00 */
[----:B0-----:R-:W-:Y:S01]  /*1450*/  @!P0 LEA R22, R19, R18, 0x18 ;  /* 0x0000001213168211 */ /* 0x001fe200078ec0ff */
[----:B------:R-:W-:Y:S02]  /*1460*/  IMAD.MOV.U32 R19, RZ, RZ, 0x1 ;  /* 0x00000001ff137424 */ /* 0x000fe400078e00ff */
[----:B------:R-:W-:Y:S02]  /*1470*/  IMAD.MOV.U32 R18, RZ, RZ, R11 ;  /* 0x000000ffff127224 */ /* 0x000fe400078e000b */
[----:B------:R0:W-:Y:S01]  /*1480*/  @!P0 STS.U8 [R22+0x753], RZ ;  /* 0x000753ff16008388 */ /* 0x0001e20000000000 */
[----:B------:R-:W-:-:S13]  /*1490*/  ISETP.NE.AND P0, PT, R10, RZ, PT ;  /* 0x000000ff0a00720c */ /* 0x000fda0003f05270 */
[----:B01----:R-:W-:Y:S05]  /*14a0*/  @!P0 BRA `(.L_x_12) ;  /* 0x0000000400e48947 */ /* 0x003fea0003800000 */
[----:B------:R-:W-:Y:S01]  /*14b0*/  IMAD.MOV.U32 R21, RZ, RZ, 0x1 ;  /* 0x00000001ff157424 */ /* 0x000fe200078e00ff */
[----:B------:R-:W-:Y:S01]  /*14c0*/  MOV R18, R11 ;  /* 0x0000000b00127202 */ /* 0x000fe20000000f00 */
[----:B------:R-:W-:Y:S02]  /*14d0*/  IMAD.MOV.U32 R20, RZ, RZ, RZ ;  /* 0x000000ffff147224 */ /* 0x000fe400078e00ff */
[----:B------:R-:W-:Y:S02]  /*14e0*/  IMAD.MOV.U32 R19, RZ, RZ, 0x1 ;  /* 0x00000001ff137424 */ /* 0x000fe400078e00ff */
[----:B------:R-:W-:-:S07]  /*14f0*/  IMAD.MOV.U32 R26, RZ, RZ, RZ ;  /* 0x000000ffff1a7224 */ /* 0x000fce00078e00ff */
.L_x_25:
[----:B------:R-:W-:Y:S01]  /*1500*/  IMAD.HI R22, R18, 0x51eb851f, RZ ;  /* 0x51eb851f12167827 */ /* 0x000fe200078e02ff */
[----:B------:R-:W-:-:S03]  /*1510*/  LOP3.LUT P1, RZ, R19, R12, RZ, 0xc0, !PT ;  /* 0x0000000c13ff7212 */ /* 0x000fc6000782c0ff */
[----:B------:R-:W-:Y:S01]  /*1520*/  VIADD R26, R26, 0x2 ;  /* 0x000000021a1a7836 */ /* 0x000fe20000000000 */
[----:B------:R-:W-:-:S04]  /*1530*/  SHF.R.U32.HI R23, RZ, 0x1f, R22 ;  /* 0x0000001fff177819 */ /* 0x000fc80000011616 */
[----:B------:R-:W-:Y:S02]  /*1540*/  LEA.HI.SX32 R23, R22, R23, 0x1d ;  /* 0x0000001716177211 */ /* 0x000fe400078feaff */
[----:B------:R-:W-:-:S03]  /*1550*/  ISETP.NE.AND P0, PT, R26, 0x18, PT ;  /* 0x000000181a00780c */ /* 0x000fc60003f05270 */
[----:B------:R-:W-:-:S04]  /*1560*/  IMAD R22, R23, -0x19, R18 ;  /* 0xffffffe717167824 */ /* 0x000fc800078e0212 */
[--C-:B------:R-:W-:Y:S02]  /*1570*/  IMAD.IADD R23, R17, 0x1, R22.reuse ;  /* 0x0000000111177824 */ /* 0x100fe400078e0216 */
[--C-:B------:R-:W-:Y:S02]  /*1580*/  IMAD.IADD R24, R8, 0x1, R22.reuse ;  /* 0x0000000108187824 */ /* 0x100fe400078e0216 */
[----:B0-----:R-:W-:Y:S01]  /*1590*/  IMAD.IADD R25, R15, 0x1, R22 ;  /* 0x000000010f197824 */ /* 0x001fe200078e0216 */
[----:B------:R-:W-:Y:S06]  /*15a0*/  @!P1 BRA `(.L_x_13) ;  /* 0x0000000000689947 */ /* 0x000fec0003800000 */
[----:B------:R-:W-:-:S06]  /*15b0*/  IMAD.IADD R27, R9, 0x1, R22 ;  /* 0x00000001091b7824 */ /* 0x000fcc00078e0216 */
[----:B------:R-:W0:Y:S02]  /*15c0*/  LDS.U8 R27, [R27] ;  /* 0x000000001b1b7984 */ /* 0x000e240000000000 */
[----:B0-----:R-:W-:-:S13]  /*15d0*/  ISETP.NE.AND P1, PT, R27, RZ, PT ;  /* 0x000000ff1b00720c */ /* 0x001fda0003f25270 */
[----:B------:R-:W-:Y:S05]  /*15e0*/  @P1 BRA `(.L_x_14) ;  /* 0x0000000000201947 */ /* 0x000fea0003800000 */
[----:B------:R-:W-:-:S06]  /*15f0*/  IADD3 R27, PT, PT, R13, R22, RZ ;  /* 0x000000160d1b7210 */ /* 0x000fcc0007ffe0ff */
[----:B------:R-:W0:Y:S02]  /*1600*/  LDS.U8 R27, [R27] ;  /* 0x000000001b1b7984 */ /* 0x000e240000000000 */
[----:B0-----:R-:W-:-:S13]  /*1610*/  ISETP.NE.AND P1, PT, R27, RZ, PT ;  /* 0x000000ff1b00720c */ /* 0x001fda0003f25270 */
[----:B------:R-:W-:Y:S05]  /*1620*/  @P1 BRA `(.L_x_14) ;  /* 0x0000000000101947 */ /* 0x000fea0003800000 */
[----:B------:R-:W-:-:S06]  /*1630*/  IMAD.IADD R27, R0, 0x1, R22 ;  /* 0x00000001001b7824 */ /* 0x000fcc00078e0216 */
[----:B------:R-:W0:Y:S02]  /*1640*/  LDS.U8 R27, [R27] ;  /* 0x000000001b1b7984 */ /* 0x000e240000000000 */
[----:B0-----:R-:W-:-:S13]  /*1650*/  ISETP.NE.AND P1, PT, R27, RZ, PT ;  /* 0x000000ff1b00720c */ /* 0x001fda0003f25270 */
[----:B------:R-:W-:Y:S05]  /*1660*/  @!P1 BRA `(.L_x_15) ;  /* 0x0000000000309947 */ /* 0x000fea0003800000 */
.L_x_14:
[----:B------:R-:W0:Y:S01]  /*1670*/  LDS.U8 R22, [R23] ;  /* 0x0000000017167984 */ /* 0x000e220000000000 */
[----:B------:R-:W-:Y:S01]  /*1680*/  VIADD R14, R14, 0xffffffff ;  /* 0xffffffff0e0e7836 */ /* 0x000fe20000000000 */
[----:B------:R-:W-:Y:S01]  /*1690*/  LOP3.LUT R12, R19, R12, RZ, 0x3c, !PT ;  /* 0x0000000c130c7212 */ /* 0x000fe200078e3cff */
[----:B0-----:R-:W-:-:S05]  /*16a0*/  VIADD R22, R22, 0xffffffff ;  /* 0xffffffff16167836 */ /* 0x001fca0000000000 */
[----:B------:R-:W-:Y:S04]  /*16b0*/  STS.U8 [R23], R22 ;  /* 0x0000001617007388 */ /* 0x000fe80000000000 */
[----:B------:R-:W0:Y:S02]  /*16c0*/  LDS.U8 R27, [R24] ;  /* 0x00000000181b7984 */ /* 0x000e240000000000 */
[----:B0-----:R-:W-:-:S05]  /*16d0*/  VIADD R27, R27, 0xffffffff ;  /* 0xffffffff1b1b7836 */ /* 0x001fca0000000000 */
[----:B------:R-:W-:Y:S04]  /*16e0*/  STS.U8 [R24], R27 ;  /* 0x0000001b18007388 */ /* 0x000fe80000000000 */
[----:B------:R-:W0:Y:S02]  /*16f0*/  LDS.U8 R28, [R25] ;  /* 0x00000000191c7984 */ /* 0x000e240000000000 */
[----:B0-----:R-:W-:-:S05]  /*1700*/  VIADD R28, R28, 0xffffffff ;  /* 0xffffffff1c1c7836 */ /* 0x001fca0000000000 */
[----:B------:R0:W-:Y:S01]  /*1710*/  STS.U8 [R25], R28 ;  /* 0x0000001c19007388 */ /* 0x0001e20000000000 */
[----:B------:R-:W-:Y:S05]  /*1720*/  BRA `(.L_x_13) ;  /* 0x0000000000087947 */ /* 0x000fea0003800000 */
.L_x_15:
[----:B------:R-:W-:-:S04]  /*1730*/  LOP3.LUT P1, RZ, R21, 0xff, RZ, 0xc0, !PT ;  /* 0x000000ff15ff7812 */ /* 0x000fc8000782c0ff */
[----:B------:R-:W-:-:S09]  /*1740*/  SEL R20, R20, R22, !P1 ;  /* 0x0000001614147207 */ /* 0x000fd20004800000 */
.L_x_13:
[----:B------:R-:W-:Y:S01]  /*1750*/  LOP3.LUT P1, RZ, R12, R19, RZ, 0xc0, !PT ;  /* 0x000000130cff7212 */ /* 0x000fe2000782c0ff */
[----:B------:R-:W-:Y:S05]  /*1760*/  WARPSYNC.ALL ;  /* 0x0000000000007948 */ /* 0x000fea0003800000 */
[----:B------:R-:W-:Y:S01]  /*1770*/  BAR.SYNC.DEFER_BLOCKING 0x0 ;  /* 0x0000000000007b1d */ /* 0x000fe20000010000 */
[----:B------:R-:W-:-:S05]  /*1780*/  PRMT R22, R21, 0x7610, R22 ;  /* 0x0000761015167816 */ /* 0x000fca0000000016 */
[----:B------:R-:W-:Y:S04]  /*1790*/  BSSY.RECONVERGENT B0, `(.L_x_16) ;  /* 0x000000c000007945 */ /* 0x000fe80003800200 */
[----:B------:R-:W-:Y:S05]  /*17a0*/  @!P1 BRA `(.L_x_17) ;  /* 0x0000000000289947 */ /* 0x000fea0003800000 */
[----:B------:R-:W1:Y:S01]  /*17b0*/  LDS.U8 R23, [R23] ;  /* 0x0000000017177984 */ /* 0x000e620000000000 */
[----:B------:R-:W-:Y:S02]  /*17c0*/  PRMT R22, RZ, 0x7610, R22 ;  /* 0x00007610ff167816 */ /* 0x000fe40000000016 */
[----:B-1----:R-:W-:-:S13]  /*17d0*/  ISETP.NE.AND P1, PT, R23, 0x1, PT ;  /* 0x000000011700780c */ /* 0x002fda0003f25270 */
[----:B------:R-:W-:Y:S05]  /*17e0*/  @!P1 BRA `(.L_x_17) ;  /* 0x0000000000189947 */ /* 0x000fea0003800000 */
[----:B0-----:R-:W0:Y:S02]  /*17f0*/  LDS.U8 R25, [R25] ;  /* 0x0000000019197984 */ /* 0x001e240000000000 */
[----:B0-----:R-:W-:-:S13]  /*1800*/  ISETP.NE.AND P1, PT, R25, 0x1, PT ;  /* 0x000000011900780c */ /* 0x001fda0003f25270 */
[----:B------:R-:W0:Y:S02]  /*1810*/  @P1 LDS.U8 R24, [R24] ;  /* 0x0000000018181984 */ /* 0x000e240000000000 */
[----:B0-----:R-:W-:-:S04]  /*1820*/  @P1 ISETP.NE.AND P2, PT, R24, 0x1, PT ;  /* 0x000000011800180c */ /* 0x001fc80003f45270 */
[----:B------:R-:W-:-:S04]  /*1830*/  @P1 SEL R21, R21, RZ, P2 ;  /* 0x000000ff15151207 */ /* 0x000fc80001000000 */
[----:B------:R-:W-:-:S07]  /*1840*/  @P1 PRMT R22, R21, 0x7610, R22 ;  /* 0x0000761015161816 */ /* 0x000fce0000000016 */
.L_x_17:
[----:B------:R-:W-:Y:S05]  /*1850*/  BSYNC.RECONVERGENT B0 ;  /* 0x0000000000007941 */ /* 0x000fea0003800200 */
.L_x_16:
[----:B0-----:R-:W-:Y:S01]  /*1860*/  VIADD R28, R18, 0x1 ;  /* 0x00000001121c7836 */ /* 0x001fe20000000000 */
[----:B------:R-:W-:Y:S03]  /*1870*/  BSSY.RECONVERGENT B0, `(.L_x_18) ;  /* 0x0000028000007945 */ /* 0x000fe60003800200 */
[----:B------:R-:W-:-:S05]  /*1880*/  IMAD.HI R21, R28, 0x51eb851f, RZ ;  /* 0x51eb851f1c157827 */ /* 0x000fca00078e02ff */
[----:B------:R-:W-:-:S04]  /*1890*/  SHF.R.U32.HI R24, RZ, 0x1f, R21 ;  /* 0x0000001fff187819 */ /* 0x000fc80000011615 */
[----:B------:R-:W-:Y:S02]  /*18a0*/  LEA.HI.SX32 R23, R21, R24, 0x1d ;  /* 0x0000001815177211 */ /* 0x000fe400078feaff */
[----:B------:R-:W-:-:S03]  /*18b0*/  SHF.L.U32 R21, R19, 0x1, RZ ;  /* 0x0000000113157819 */ /* 0x000fc600000006ff */
[----:B------:R-:W-:Y:S01]  /*18c0*/  IMAD R28, R23, -0x19, R28 ;  /* 0xffffffe7171c7824 */ /* 0x000fe200078e021c */
[----:B------:R-:W-:-:S03]  /*18d0*/  LOP3.LUT P1, RZ, R21, R12, RZ, 0xc0, !PT ;  /* 0x0000000c15ff7212 */ /* 0x000fc6000782c0ff */
[--C-:B------:R-:W-:Y:S02]  /*18e0*/  IMAD.IADD R23, R17, 0x1, R28.reuse ;  /* 0x0000000111177824 */ /* 0x100fe400078e021c */
[--C-:B------:R-:W-:Y:S02]  /*18f0*/  IMAD.IADD R24, R8, 0x1, R28.reuse ;  /* 0x0000000108187824 */ /* 0x100fe400078e021c */
[----:B------:R-:W-:-:S06]  /*1900*/  IMAD.IADD R25, R15, 0x1, R28 ;  /* 0x000000010f197824 */ /* 0x000fcc00078e021c */
[----:B------:R-:W-:Y:S05]  /*1910*/  @!P1 BRA `(.L_x_19) ;  /* 0x0000000000749947 */ /* 0x000fea0003800000 */
[----:B------:R-:W-:Y:S01]  /*1920*/  IMAD.IADD R27, R9, 0x1, R28 ;  /* 0x00000001091b7824 */ /* 0x000fe200078e021c */
[----:B------:R-:W-:Y:S05]  /*1930*/  BSSY.RELIABLE B1, `(.L_x_20) ;  /* 0x000000d000017945 */ /* 0x000fea0003800100 */
        /* <DEDUP_REMOVED lines=10> */
[----:B------:R-:W-:Y:S05]  /*19e0*/  @!P1 BREAK.RELIABLE B1 ;  /* 0x0000000000019942 */ /* 0x000fea0003800100 */
[----:B------:R-:W-:Y:S05]  /*19f0*/  @!P1 BRA `(.L_x_22) ;  /* 0x0000000000349947 */ /* 0x000fea0003800000 */
.L_x_21:
[----:B------:R-:W-:Y:S05]  /*1a00*/  BSYNC.RELIABLE B1 ;  /* 0x0000000000017941 */ /* 0x000fea0003800100 */
.L_x_20:
[----:B------:R-:W0:Y:S01]  /*1a10*/  LDS.U8 R27, [R23] ;  /* 0x00000000171b7984 */ /* 0x000e220000000000 */
[----:B------:R-:W-:Y:S01]  /*1a20*/  VIADD R14, R14, 0xffffffff ;  /* 0xffffffff0e0e7836 */ /* 0x000fe20000000000 */
[----:B------:R-:W-:Y:S02]  /*1a30*/  LOP3.LUT R12, R21, R12, RZ, 0x3c, !PT ;  /* 0x0000000c150c7212 */ /* 0x000fe400078e3cff */
[----:B0-----:R-:W-:-:S05]  /*1a40*/  IADD3 R28, PT, PT, R27, -0x1, RZ ;  /* 0xffffffff1b1c7810 */ /* 0x001fca0007ffe0ff */
        /* <DEDUP_REMOVED lines=8> */
.L_x_22:
[----:B------:R-:W-:-:S04]  /*1ad0*/  LOP3.LUT P1, RZ, R22, 0xff, RZ, 0xc0, !PT ;  /* 0x000000ff16ff7812 */ /* 0x000fc8000782c0ff */
[----:B------:R-:W-:-:S09]  /*1ae0*/  SEL R20, R20, R28, !P1 ;  /* 0x0000001c14147207 */ /* 0x000fd20004800000 */
.L_x_19:
[----:B------:R-:W-:Y:S05]  /*1af0*/  BSYNC.RECONVERGENT B0 ;  /* 0x0000000000007941 */ /* 0x000fea0003800200 */
.L_x_18:
[----:B------:R-:W-:Y:S05]  /*1b00*/  WARPSYNC.ALL ;  /* 0x0000000000007948 */ /* 0x000fea0003800000 */
[----:B------:R-:W-:Y:S01]  /*1b10*/  BAR.SYNC.DEFER_BLOCKING 0x0 ;  /* 0x0000000000007b1d */ /* 0x000fe20000010000 */
[----:B------:R-:W-:Y:S02]  /*1b20*/  LOP3.LUT P1, RZ, R12, R21, RZ, 0xc0, !PT ;  /* 0x000000150cff7212 */ /* 0x000fe4000782c0ff */
[----:B------:R-:W-:-:S03]  /*1b30*/  PRMT R21, R22, 0x7610, R21 ;  /* 0x0000761016157816 */ /* 0x000fc60000000015 */
[----:B------:R-:W-:Y:S08]  /*1b40*/  BSSY.RECONVERGENT B0, `(.L_x_23) ;  /* 0x000000c000007945 */ /* 0x000ff00003800200 */
        /* <DEDUP_REMOVED lines=11> */
.L_x_24:
[----:B------:R-:W-:Y:S05]  /*1c00*/  BSYNC.RECONVERGENT B0 ;  /* 0x0000000000007941 */ /* 0x000fea0003800200 */
.L_x_23:
[----:B------:R-:W-:Y:S02]  /*1c10*/  VIADD R18, R18, 0x2 ;  /* 0x0000000212127836 */ /* 0x000fe40000000000 */
[----:B------:R-:W-:Y:S01]  /*1c20*/  IMAD.SHL.U32 R19, R19, 0x4, RZ ;  /* 0x0000000413137824 */ /* 0x000fe200078e00ff */
[----:B------:R-:W-:Y:S06]  /*1c30*/  @P0 BRA `(.L_x_25) ;  /* 0xfffffff800300947 */ /* 0x000fec000383ffff */
.L_x_12:
[----:B------:R-:W-:Y:S01]  /*1c40*/  IMAD.HI R22, R18, 0x51eb851f, RZ ;  /* 0x51eb851f12167827 */ /* 0x000fe200078e02ff */
[----:B------:R-:W-:-:S04]  /*1c50*/  LOP3.LUT P0, RZ, R19, R12, RZ, 0xc0, !PT ;  /* 0x0000000c13ff7212 */ /* 0x000fc8000780c0ff */
[----:B------:R-:W-:-:S04]  /*1c60*/  SHF.R.U32.HI R23, RZ, 0x1f, R22 ;  /* 0x0000001fff177819 */ /* 0x000fc80000011616 */
[----:B------:R-:W-:-:S05]  /*1c70*/  LEA.HI.SX32 R23, R22, R23, 0x1d ;  /* 0x0000001716177211 */ /* 0x000fca00078feaff */
[----:B------:R-:W-:-:S04]  /*1c80*/  IMAD R18, R23, -0x19, R18 ;  /* 0xffffffe717127824 */ /* 0x000fc800078e0212 */
[--C-:B------:R-:W-:Y:S01]  /*1c90*/  IMAD.IADD R22, R17, 0x1, R18.reuse ;  /* 0x0000000111167824 */ /* 0x100fe200078e0212 */
[----:B------:R-:W-:Y:S01]  /*1ca0*/  IADD3 R23, PT, PT, R8, R18, RZ ;  /* 0x0000001208177210 */ /* 0x000fe20007ffe0ff */
[----:B------:R-:W-:Y:S01]  /*1cb0*/  IMAD.IADD R24, R15, 0x1, R18 ;  /* 0x000000010f187824 */ /* 0x000fe200078e0212 */
[----:B------:R-:W-:Y:S06]  /*1cc0*/  @!P0 BRA `(.L_x_26) ;  /* 0x0000000000688947 */ /* 0x000fec0003800000 */
[----:B0-----:R-:W-:-:S06]  /*1cd0*/  IMAD.IADD R25, R9, 0x1, R18 ;  /* 0x0000000109197824 */ /* 0x001fcc00078e0212 */
        /* <DEDUP_REMOVED lines=10> */
[----:B------:R-:W-:Y:S05]  /*1d80*/  @!P0 BRA `(.L_x_28) ;  /* 0x0000000000308947 */ /* 0x000fea0003800000 */
.L_x_27:
        /* <DEDUP_REMOVED lines=9> */
[----:B0-----:R-:W-:-:S05]  /*1e20*/  IADD3 R27, PT, PT, R26, -0x1, RZ ;  /* 0xffffffff1a1b7810 */ /* 0x001fca0007ffe0ff */
[----:B------:R1:W-:Y:S01]  /*1e30*/  STS.U8 [R24], R27 ;  /* 0x0000001b18007388 */ /* 0x0003e20000000000 */
[----:B------:R-:W-:Y:S05]  /*1e40*/  BRA `(.L_x_26) ;  /* 0x0000000000087947 */ /* 0x000fea0003800000 */
.L_x_28:
[----:B------:R-:W-:-:S04]  /*1e50*/  LOP3.LUT P0, RZ, R21, 0xff, RZ, 0xc0, !PT ;  /* 0x000000ff15ff7812 */ /* 0x000fc8000780c0ff */
[----:B------:R-:W-:-:S09]  /*1e60*/  SEL R20, R20, R18, !P0 ;  /* 0x0000001214147207 */ /* 0x000fd20004000000 */
.L_x_26:
[----:B------:R-:W-:Y:S01]  /*1e70*/  LOP3.LUT P1, RZ, R12, R19, RZ, 0xc0, !PT ;  /* 0x000000130cff7212 */ /* 0x000fe2000782c0ff */
[----:B------:R-:W-:Y:S05]  /*1e80*/  WARPSYNC.ALL ;  /* 0x0000000000007948 */ /* 0x000fea0003800000 */
[----:B------:R-:W-:Y:S01]  /*1e90*/  LOP3.LUT R18, R14, 0xff, RZ, 0xc0, !PT ;  /* 0x000000ff0e127812 */ /* 0x000fe200078ec0ff */
[----:B------:R-:W-:Y:S03]  /*1ea0*/  BAR.SYNC.DEFER_BLOCKING 0x0 ;  /* 0x0000000000007b1d */ /* 0x000fe60000010000 */
[----:B------:R-:W-:-:S02]  /*1eb0*/  ISETP.NE.AND P0, PT, R18, 0x1, PT ;  /* 0x000000011200780c */ /* 0x000fc40003f05270 */
[----:B------:R-:W-:Y:S01]  /*1ec0*/  PRMT R18, R21, 0x7610, R18 ;  /* 0x0000761015127816 */ /* 0x000fe20000000012 */
[----:B------:R-:W-:Y:S04]  /*1ed0*/  BSSY.RECONVERGENT B0, `(.L_x_29) ;  /* 0x000000c000007945 */ /* 0x000fe80003800200 */
[----:B------:R-:W-:Y:S06]  /*1ee0*/  @!P1 BRA `(.L_x_30) ;  /* 0x0000000000289947 */ /* 0x000fec0003800000 */
[----:B------:R-:W2:Y:S01]  /*1ef0*/  LDS.U8 R22, [R22] ;  /* 0x0000000016167984 */ /* 0x000ea20000000000 */
[----:B------:R-:W-:Y:S02]  /*1f00*/  PRMT R18, RZ, 0x7610, R18 ;  /* 0x00007610ff127816 */ /* 0x000fe40000000012 */
[----:B--2---:R-:W-:-:S13]  /*1f10*/  ISETP.NE.AND P1, PT, R22, 0x1, PT ;  /* 0x000000011600780c */ /* 0x004fda0003f25270 */
[----:B------:R-:W-:Y:S05]  /*1f20*/  @!P1 BRA `(.L_x_30) ;  /* 0x0000000000189947 */ /* 0x000fea0003800000 */
[----:B-1----:R-:W1:Y:S02]  /*1f30*/  LDS.U8 R24, [R24] ;  /* 0x0000000018187984 */ /* 0x002e640000000000 */
[----:B-1----:R-:W-:-:S13]  /*1f40*/  ISETP.NE.AND P1, PT, R24, 0x1, PT ;  /* 0x000000011800780c */ /* 0x002fda0003f25270 */
[----:B------:R-:W1:Y:S02]  /*1f50*/  @P1 LDS.U8 R23, [R23] ;  /* 0x0000000017171984 */ /* 0x000e640000000000 */
[----:B-1----:R-:W-:-:S04]  /*1f60*/  @P1 ISETP.NE.AND P2, PT, R23, 0x1, PT ;  /* 0x000000011700180c */ /* 0x002fc80003f45270 */
[----:B------:R-:W-:-:S04]  /*1f70*/  @P1 SEL R21, R21, RZ, P2 ;  /* 0x000000ff15151207 */ /* 0x000fc80001000000 */
[----:B------:R-:W-:-:S07]  /*1f80*/  @P1 PRMT R18, R21, 0x7610, R18 ;  /* 0x0000761015121816 */ /* 0x000fce0000000012 */
.L_x_30:
[----:B------:R-:W-:Y:S05]  /*1f90*/  BSYNC.RECONVERGENT B0 ;  /* 0x0000000000007941 */ /* 0x000fea0003800200 */
.L_x_29:
[----:B------:R-:W-:Y:S01]  /*1fa0*/  LOP3.LUT P1, RZ, R18, 0xff, RZ, 0xc0, !PT ;  /* 0x000000ff12ff7812 */ /* 0x000fe2000782c0ff */
[----:B------:R-:W-:-:S12]  /*1fb0*/  BSSY.RECONVERGENT B0, `(.L_x_31) ;  /* 0x0000010000007945 */ /* 0x000fd80003800200 */
[----:B------:R-:W-:Y:S05]  /*1fc0*/  @P1 BRA P0, `(.L_x_32) ;  /* 0x0000000000381947 */ /* 0x000fea0000000000 */
[----:B------:R-:W2:Y:S01]  /*1fd0*/  S2UR UR5, SR_CgaCtaId ;  /* 0x00000000000579c3 */ /* 0x000ea20000008800 */
[----:B------:R-:W-:Y:S01]  /*1fe0*/  UMOV UR4, 0x400 ;  /* 0x0000040000047882 */ /* 0x000fe20000000000 */
[----:B------:R-:W-:Y:S02]  /*1ff0*/  IMAD.MOV.U32 R22, RZ, RZ, 0x1 ;  /* 0x00000001ff167424 */ /* 0x000fe400078e00ff */
[----:B------:R-:W-:Y:S02]  /*2000*/  HFMA2 R12, -RZ, RZ, 0, 0 ;  /* 0x00000000ff0c7431 */ /* 0x000fe400000001ff */
[----:B------:R-:W-:Y:S01]  /*2010*/  IMAD.IADD R18, R9, 0x1, R20 ;  /* 0x0000000109127824 */ /* 0x000fe200078e0214 */
[----:B------:R-:W-:Y:S01]  /*2020*/  PRMT R14, RZ, 0x7610, R14 ;  /* 0x00007610ff0e7816 */ /* 0x000fe2000000000e */
[--C-:B------:R-:W-:Y:S02]  /*2030*/  IMAD.IADD R19, R0, 0x1, R20.reuse ;  /* 0x0000000100137824 */ /* 0x100fe400078e0214 */
[----:B------:R-:W-:Y:S01]  /*2040*/  IMAD.IADD R21, R13, 0x1, R20 ;  /* 0x000000010d157824 */ /* 0x000fe200078e0214 */
[----:B------:R3:W-:Y:S01]  /*2050*/  STS.U8 [R18], R22 ;  /* 0x0000001612007388 */ /* 0x0007e20000000000 */
[----:B------:R-:W-:-:S03]  /*2060*/  VIADD R16, R20, 0x1 ;  /* 0x0000000114107836 */ /* 0x000fc60000000000 */
[----:B------:R3:W-:Y:S04]  /*2070*/  STS.U8 [R19], R22 ;  /* 0x0000001613007388 */ /* 0x0007e80000000000 */
[----:B------:R3:W-:Y:S01]  /*2080*/  STS.U8 [R21], R22 ;  /* 0x0000001615007388 */ /* 0x0007e20000000000 */
[----:B--2---:R-:W-:-:S09]  /*2090*/  ULEA UR4, UR5, UR4, 0x18 ;  /* 0x0000000405047291 */ /* 0x004fd2000f8ec0ff */
[----:B------:R3:W-:Y:S03]  /*20a0*/  STS.U8 [UR4+0x753], R22 ;  /* 0x00075316ff007988 */ /* 0x0007e60008000004 */
.L_x_32:
[----:B------:R-:W-:Y:S05]  /*20b0*/  BSYNC.RECONVERGENT B0 ;  /* 0x0000000000007941 */ /* 0x000fea0003800200 */
.L_x_31:
[----:B------:R-:W2:Y:S08]  /*20c0*/  S2UR UR5, SR_CgaCtaId ;  /* 0x00000000000579c3 */ /* 0x000eb00000008800 */
[----:B------:R-:W-:Y:S06]  /*20d0*/  BAR.SYNC.DEFER_BLOCKING 0x0 ;  /* 0x0000000000007b1d */ /* 0x000fec0000010000 */
[----:B------:R-:W-:-:S02]  /*20e0*/  UMOV UR4, 0x400 ;  /* 0x0000040000047882 */ /* 0x000fc40000000000 */
[----:B--2---:R-:W-:-:S06]  /*20f0*/  ULEA UR4, UR5, UR4, 0x18 ;  /* 0x0000000405047291 */ /* 0x004fcc000f8ec0ff */
[----:B---3--:R-:W-:-:S05]  /*2100*/  IMAD.U32 R18, RZ, RZ, UR4 ;  /* 0x00000004ff127e24 */ /* 0x008fca000f8e00ff */
[----:B------:R-:W2:Y:S02]  /*2110*/  LDS.U8 R19, [R18+0x753] ;  /* 0x0007530012137984 */ /* 0x000ea40000000000 */
[----:B--2---:R-:W-:-:S13]  /*2120*/  ISETP.NE.AND P0, PT, R19, RZ, PT ;  /* 0x000000ff1300720c */ /* 0x004fda0003f05270 */
[----:B------:R-:W-:Y:S05]  /*2130*/  @P0 BRA `(.L_x_33) ;  /* 0xfffffff000ac0947 */ /* 0x000fea000383ffff */
.L_x_11:
[----:B------:R-:W-:Y:S01]  /*2140*/  IMAD.IADD R9, R6, 0x1, R9 ;  /* 0x0000000106097824 */ /* 0x000fe200078e0209 */
[----:B------:R-:W-:Y:S04]  /*2150*/  BSSY.RECONVERGENT B0, `(.L_x_34) ;  /* 0x0000014000007945 */ /* 0x000fe80003800200 */
[----:B------:R-:W-:Y:S01]  /*2160*/  BSSY.RELIABLE B1, `(.L_x_35) ;  /* 0x000000f000017945 */ /* 0x000fe20003800100 */
[----:B------:R-:W2:Y:S02]  /*2170*/  LDS.U8 R9, [R9] ;  /* 0x0000000009097984 */ /* 0x000ea40000000000 */
[----:B--2---:R-:W-:-:S13]  /*2180*/  ISETP.NE.AND P0, PT, R9, RZ, PT ;  /* 0x000000ff0900720c */ /* 0x004fda0003f05270 */
[----:B------:R-:W-:Y:S05]  /*2190*/  @!P0 BRA `(.L_x_36) ;  /* 0x00000000002c8947 */ /* 0x000fea0003800000 */
[----:B------:R-:W-:-:S04]  /*21a0*/  IMAD R7, R7, 0x19, R4 ;  /* 0x0000001907077824 */ /* 0x000fc800078e0204 */
[----:B------:R-:W-:-:S06]  /*21b0*/  IMAD.IADD R7, R6, 0x1, R7 ;  /* 0x0000000106077824 */ /* 0x000fcc00078e0207 */
[----:B------:R-:W2:Y:S02]  /*21c0*/  LDS.U8 R7, [R7] ;  /* 0x0000000007077984 */ /* 0x000ea40000000000 */
[----:B--2---:R-:W-:-:S13]  /*21d0*/  ISETP.NE.AND P0, PT, R7, RZ, PT ;  /* 0x000000ff0700720c */ /* 0x004fda0003f05270 */
[----:B------:R-:W-:Y:S05]  /*21e0*/  @!P0 BRA `(.L_x_36) ;  /* 0x0000000000188947 */ /* 0x000fea0003800000 */
[----:B------:R-:W-:Y:S01]  /*21f0*/  IMAD.IADD R6, R6, 0x1, R13 ;  /* 0x0000000106067824 */ /* 0x000fe200078e020d */
[----:B------:R-:W-:-:S05]  /*2200*/  PLOP3.LUT P0, PT, PT, PT, PT, 0x8, 0x80 ;  /* 0x000000000080781c */ /* 0x000fca0003f0e170 */
[----:B------:R-:W2:Y:S02]  /*2210*/  LDS.U8 R6, [R6] ;  /* 0x0000000006067984 */ /* 0x000ea40000000000 */
[----:B--2---:R-:W-:-:S13]  /*2220*/  ISETP.NE.AND P1, PT, R6, RZ, PT ;  /* 0x000000ff0600720c */ /* 0x004fda0003f25270 */
[----:B------:R-:W-:Y:S05]  /*2230*/  @P1 BREAK.RELIABLE B1 ;  /* 0x0000000000011942 */ /* 0x000fea0003800100 */
[----:B------:R-:W-:Y:S05]  /*2240*/  @P1 BRA `(.L_x_37) ;  /* 0x0000000000101947 */ /* 0x000fea0003800000 */
.L_x_36:
[----:B------:R-:W-:Y:S05]  /*2250*/  BSYNC.RELIABLE B1 ;  /* 0x0000000000017941 */ /* 0x000fea0003800100 */
.L_x_35:
[----:B------:R-:W-:Y:S01]  /*2260*/  IMAD.MOV.U32 R9, RZ, RZ, 0x1 ;  /* 0x00000001ff097424 */ /* 0x000fe200078e00ff */
[----:B------:R-:W-:-:S04]  /*2270*/  PLOP3.LUT P0, PT, PT, PT, PT, 0x80, 0x8 ;  /* 0x000000000008781c */ /* 0x000fc80003f0f070 */
[----:B------:R2:W-:Y:S09]  /*2280*/  STS.U8 [R18+0x753], R9 ;  /* 0x0007530912007388 */ /* 0x0005f20000000000 */
.L_x_37:
[----:B------:R-:W-:Y:S05]  /*2290*/  BSYNC.RECONVERGENT B0 ;  /* 0x0000000000007941 */ /* 0x000fea0003800200 */
.L_x_34:
[----:B------:R-:W-:Y:S05]  /*22a0*/  WARPSYNC.ALL ;  /* 0x0000000000007948 */ /* 0x000fea0003800000 */
[----:B------:R-:W-:Y:S02]  /*22b0*/  ISETP.NE.AND P1, PT, R5, RZ, PT ;  /* 0x000000ff0500720c */ /* 0x000fe40003f25270 */
[----:B------:R-:W-:-:S04]  /*22c0*/  LOP3.LUT R16, R16, 0xffff, RZ, 0xc0, !PT ;  /* 0x0000ffff10107812 */ /* 0x000fc800078ec0ff */
[----:B------:R-:W-:-:S07]  /*22d0*/  PRMT R5, R16, 0x8880, RZ ;  /* 0x0000888010057816 */ /* 0x000fce00000000ff */
[----:B------:R-:W-:-:S05]  /*22e0*/  @!P1 SEL R5, R5, RZ, !P0 ;  /* 0x000000ff05059207 */ /* 0x000fca0004000000 */
[----:B------:R-:W-:Y:S01]  /*22f0*/  STG.E desc[UR6][R2.64], R5 ;  /* 0x0000000502007986 */ /* 0x000fe2000c101906 */
[----:B------:R-:W-:Y:S05]  /*2300*/  EXIT ;  /* 0x000000000000794d */ /* 0x000fea0003800000 */
.L_x_38:
[----:B------:R-:W-:-:S00]  /*2310*/  BRA `(.L_x_38) ;  /* 0xfffffffc00fc7947 */ /* 0x000fc0000383ffff */
[----:B------:R-:W-:-:S00]  /*2320*/  NOP ;  /* 0x0000000000007918 */ /* 0x000fc00000000000 */
        /* <DEDUP_REMOVED lines=13> */
.L_x_39:


//--------------------- .nv.shared._Z5solvePi     --------------------------
	.section	.nv.shared._Z5solvePi,"aw",@nobits
	.sectionflags	@""
.nv.shared._Z5solvePi:
	.zero		4775


//--------------------- .nv.shared.reserved.0     --------------------------
	.section	.nv.shared.reserved.0,"aw",@nobits
	.weak		__nv_reservedSMEM_offset_0_alias
	.size		__nv_reservedSMEM_offset_0_alias, 0, 64
	.other		__nv_reservedSMEM_offset_0_alias,@"STO_CUDA_RESERVED_SHARED STV_DEFAULT"
__nv_reservedSMEM_offset_0_alias:
	.zero		0
	.zero		64


//--------------------- .nv.constant0._Z5solvePi  --------------------------
	.section	.nv.constant0._Z5solvePi,"a",@progbits
	.sectionflags	@""
	.align	4
.nv.constant0._Z5solvePi:
	.zero		904


//--------------------- SYMBOLS --------------------------

	.type		.nv.reservedSmem.offset0,@object
	.size		.nv.reservedSmem.offset0,0x4
	.type		.nv.reservedSmem.cap,@object
	.size		.nv.reservedSmem.cap,0x4
